def matmul_kernel(
    a_ptr,
    b_ptr,
    c_ptr,
    M,
    N,
    K,
    stride_am,
    stride_ak,
    stride_bk,
    stride_bn,
    stride_cm,
    stride_cn,
    BLOCK_M: tl.constexpr,
    BLOCK_N: tl.constexpr,
    BLOCK_K: tl.constexpr,
    GROUP_M: tl.constexpr,
):
    pid = tl.program_id(axis=0)
    num_pid_m = tl.cdiv(M, BLOCK_M)
    num_pid_n = tl.cdiv(N, BLOCK_N)
    num_pid_in_group = GROUP_M * num_pid_n
    group_id = pid // num_pid_in_group
    first_pid_m = group_id * GROUP_M
    group_size_m = min(num_pid_m - first_pid_m, GROUP_M)
    pid_m = first_pid_m + ((pid % num_pid_in_group) % group_size_m)
    pid_n = (pid % num_pid_in_group) // group_size_m

    offs_am = (pid_m * BLOCK_M + tl.arange(0, BLOCK_M)) % M
    offs_bn = (pid_n * BLOCK_N + tl.arange(0, BLOCK_N)) % N
    offs_k = tl.arange(0, BLOCK_K)
    a_ptrs = a_ptr + offs_am[:, None] * stride_am + offs_k[None, :] * stride_ak
    b_ptrs = b_ptr + offs_k[:, None] * stride_bk + offs_bn[None, :] * stride_bn

    acc = tl.zeros((BLOCK_M, BLOCK_N), dtype=tl.float32)
    for kk in range(0, tl.cdiv(K, BLOCK_K)):
        a = tl.load(a_ptrs, mask=offs_k[None, :] < K - kk * BLOCK_K, other=0.0)
        b = tl.load(b_ptrs, mask=offs_k[:, None] < K - kk * BLOCK_K, other=0.0)
        acc = tl.dot(a, b, acc)
        a_ptrs += BLOCK_K * stride_ak
        b_ptrs += BLOCK_K * stride_bk

    c = acc.to(c_ptr.dtype.element_ty)
    offs_cm = pid_m * BLOCK_M + tl.arange(0, BLOCK_M)
    offs_cn = pid_n * BLOCK_N + tl.arange(0, BLOCK_N)
    c_ptrs = c_ptr + offs_cm[:, None] * stride_cm + offs_cn[None, :] * stride_cn
    mask = (offs_cm[:, None] < M) & (offs_cn[None, :] < N)
    tl.store(c_ptrs, c, mask=mask)

# config = {"BLOCK_K": 32, "BLOCK_M": 128, "BLOCK_N": 256, "GROUP_M": 8, "arch": "sm_90", "dtype": "fp8e4m3", "num_ctas": 1, "num_stages": 3, "num_warps": 16}
# arch = sm_90


// ===== COMPILED SASS (sm_90a) =====

	.target	sm_90a

	.elftype	@"ET_EXEC"


//--------------------- .note.nv.tkinfo           --------------------------
	.section	.note.nv.tkinfo,"",@"SHT_NOTE"
	.sectionflags	@"SHF_NOTE_NV_TKINFO"
	.tkinfo
        /*0018*/ 	.word	0x00000002
        /*0030*/ 	.string	""
        /*0030*/ 	.string	"ptxas"
        /*0030*/ 	.string	"Cuda compilation tools, release 13.0, V13.0.88"
        /*0030*/ 	.string	"Build cuda_13.0.r13.0/compiler.36424714_0"
        /*0030*/ 	.string	"-v  -suppress-debug-info  -lineinfo  -arch sm_90a "



//--------------------- .note.nv.cuinfo           --------------------------
	.section	.note.nv.cuinfo,"",@"SHT_NOTE"
	.sectionflags	@"SHF_NOTE_NV_CUINFO"
        /*0018*/ 	.short	0x0002
        /*001a*/ 	.short	0x005a
        /*001c*/ 	.short	0x0082
	.zero		2


//--------------------- .nv.info                  --------------------------
	.section	.nv.info,"",@"SHT_CUDA_INFO"
	.align	4


	//----- nvinfo : EIATTR_REGCOUNT
	.align		4
        /*0000*/ 	.byte	0x04, 0x2f
        /*0002*/ 	.short	(.L_1 - .L_0)
	.align		4
.L_0:
        /*0004*/ 	.word	index@(matmul_kernel)
        /*0008*/ 	.word	0x00000080


	//----- nvinfo : EIATTR_FRAME_SIZE
	.align		4
.L_1:
        /*000c*/ 	.byte	0x04, 0x11
        /*000e*/ 	.short	(.L_3 - .L_2)
	.align		4
.L_2:
        /*0010*/ 	.word	index@(matmul_kernel)
        /*0014*/ 	.word	0x00000028


	//----- nvinfo : EIATTR_MIN_STACK_SIZE
	.align		4
.L_3:
        /*0018*/ 	.byte	0x04, 0x12
        /*001a*/ 	.short	(.L_5 - .L_4)
	.align		4
.L_4:
        /*001c*/ 	.word	index@(matmul_kernel)
        /*0020*/ 	.word	0x00000028
.L_5:


//--------------------- .nv.compat                --------------------------
	.section	.nv.compat,"",@"SHT_CUDA_COMPAT_INFO"
	.align	4
        /*0000*/ 	.byte	0x02, 0x09, 0x01, 0x00, 0x02, 0x02, 0x04, 0x00, 0x02, 0x05, 0x05, 0x00, 0x03, 0x07, 0x01, 0x01
        /*0010*/ 	.byte	0x02, 0x03, 0x00, 0x00, 0x02, 0x06, 0x01, 0x00, 0x04, 0x0b, 0x08, 0x00, 0x00, 0x00, 0x00, 0x00
        /*0020*/ 	.byte	0x00, 0x00, 0x00, 0x00


//--------------------- .nv.info.matmul_kernel    --------------------------
	.section	.nv.info.matmul_kernel,"",@"SHT_CUDA_INFO"
	.sectionflags	@""
	.align	4


	//----- nvinfo : EIATTR_CUDA_API_VERSION
	.align		4
        /*0000*/ 	.byte	0x04, 0x37
        /*0002*/ 	.short	(.L_7 - .L_6)
.L_6:
        /*0004*/ 	.word	0x00000082


	//----- nvinfo : EIATTR_KPARAM_INFO
	.align		4
.L_7:
        /*0008*/ 	.byte	0x04, 0x17
        /*000a*/ 	.short	(.L_9 - .L_8)
.L_8:
        /*000c*/ 	.word	0x00000000
        /*0010*/ 	.short	0x000d
        /*0012*/ 	.short	0x0048
        /*0014*/ 	.byte	0x00, 0xf4, 0x21, 0x00


	//----- nvinfo : EIATTR_KPARAM_INFO
	.align		4
.L_9:
        /*0018*/ 	.byte	0x04, 0x17
        /*001a*/ 	.short	(.L_11 - .L_10)
.L_10:
        /*001c*/ 	.word	0x00000000
        /*0020*/ 	.short	0x000c
        /*0022*/ 	.short	0x0040
        /*0024*/ 	.byte	0x00, 0xf4, 0x21, 0x00


	//----- nvinfo : EIATTR_KPARAM_INFO
	.align		4
.L_11:
        /*0028*/ 	.byte	0x04, 0x17
        /*002a*/ 	.short	(.L_13 - .L_12)
.L_12:
        /*002c*/ 	.word	0x00000000
        /*0030*/ 	.short	0x000b
        /*0032*/ 	.short	0x0038
        /*0034*/ 	.byte	0x00, 0xf0, 0x11, 0x00


	//----- nvinfo : EIATTR_KPARAM_INFO
	.align		4
.L_13:
        /*0038*/ 	.byte	0x04, 0x17
        /*003a*/ 	.short	(.L_15 - .L_14)
.L_14:
        /*003c*/ 	.word	0x00000000
        /*0040*/ 	.short	0x000a
        /*0042*/ 	.short	0x0034
        /*0044*/ 	.byte	0x00, 0xf0, 0x11, 0x00


	//----- nvinfo : EIATTR_KPARAM_INFO
	.align		4
.L_15:
        /*0048*/ 	.byte	0x04, 0x17
        /*004a*/ 	.short	(.L_17 - .L_16)
.L_16:
        /*004c*/ 	.word	0x00000000
        /*0050*/ 	.short	0x0009
        /*0052*/ 	.short	0x0030
        /*0054*/ 	.byte	0x00, 0xf0, 0x11, 0x00


	//----- nvinfo : EIATTR_KPARAM_INFO
	.align		4
.L_17:
        /*0058*/ 	.byte	0x04, 0x17
        /*005a*/ 	.short	(.L_19 - .L_18)
.L_18:
        /*005c*/ 	.word	0x00000000
        /*0060*/ 	.short	0x0008
        /*0062*/ 	.short	0x002c
        /*0064*/ 	.byte	0x00, 0xf0, 0x11, 0x00


	//----- nvinfo : EIATTR_KPARAM_INFO
	.align		4
.L_19:
        /*0068*/ 	.byte	0x04, 0x17
        /*006a*/ 	.short	(.L_21 - .L_20)
.L_20:
        /*006c*/ 	.word	0x00000000
        /*0070*/ 	.short	0x0007
        /*0072*/ 	.short	0x0028
        /*0074*/ 	.byte	0x00, 0xf0, 0x11, 0x00


	//----- nvinfo : EIATTR_KPARAM_INFO
	.align		4
.L_21:
        /*0078*/ 	.byte	0x04, 0x17
        /*007a*/ 	.short	(.L_23 - .L_22)
.L_22:
        /*007c*/ 	.word	0x00000000
        /*0080*/ 	.short	0x0006
        /*0082*/ 	.short	0x0024
        /*0084*/ 	.byte	0x00, 0xf0, 0x11, 0x00


	//----- nvinfo : EIATTR_KPARAM_INFO
	.align		4
.L_23:
        /*0088*/ 	.byte	0x04, 0x17
        /*008a*/ 	.short	(.L_25 - .L_24)
.L_24:
        /*008c*/ 	.word	0x00000000
        /*0090*/ 	.short	0x0005
        /*0092*/ 	.short	0x0020
        /*0094*/ 	.byte	0x00, 0xf0, 0x11, 0x00


	//----- nvinfo : EIATTR_KPARAM_INFO
	.align		4
.L_25:
        /*0098*/ 	.byte	0x04, 0x17
        /*009a*/ 	.short	(.L_27 - .L_26)
.L_26:
        /*009c*/ 	.word	0x00000000
        /*00a0*/ 	.short	0x0004
        /*00a2*/ 	.short	0x001c
        /*00a4*/ 	.byte	0x00, 0xf0, 0x11, 0x00


	//----- nvinfo : EIATTR_KPARAM_INFO
	.align		4
.L_27:
        /*00a8*/ 	.byte	0x04, 0x17
        /*00aa*/ 	.short	(.L_29 - .L_28)
.L_28:
        /*00ac*/ 	.word	0x00000000
        /*00b0*/ 	.short	0x0003
        /*00b2*/ 	.short	0x0018
        /*00b4*/ 	.byte	0x00, 0xf0, 0x11, 0x00


	//----- nvinfo : EIATTR_KPARAM_INFO
	.align		4
.L_29:
        /*00b8*/ 	.byte	0x04, 0x17
        /*00ba*/ 	.short	(.L_31 - .L_30)
.L_30:
        /*00bc*/ 	.word	0x00000000
        /*00c0*/ 	.short	0x0002
        /*00c2*/ 	.short	0x0010
        /*00c4*/ 	.byte	0x00, 0xf4, 0x21, 0x00


	//----- nvinfo : EIATTR_KPARAM_INFO
	.align		4
.L_31:
        /*00c8*/ 	.byte	0x04, 0x17
        /*00ca*/ 	.short	(.L_33 - .L_32)
.L_32:
        /*00cc*/ 	.word	0x00000000
        /*00d0*/ 	.short	0x0001
        /*00d2*/ 	.short	0x0008
        /*00d4*/ 	.byte	0x00, 0xf4, 0x21, 0x00


	//----- nvinfo : EIATTR_KPARAM_INFO
	.align		4
.L_33:
        /*00d8*/ 	.byte	0x04, 0x17
        /*00da*/ 	.short	(.L_35 - .L_34)
.L_34:
        /*00dc*/ 	.word	0x00000000
        /*00e0*/ 	.short	0x0000
        /*00e2*/ 	.short	0x0000
        /*00e4*/ 	.byte	0x00, 0xf4, 0x21, 0x00


	//----- nvinfo : EIATTR_SPARSE_MMA_MASK
	.align		4
.L_35:
        /*00e8*/ 	.byte	0x03, 0x50
        /*00ea*/ 	.short	0x0000


	//----- nvinfo : EIATTR_MAXREG_COUNT
	.align		4
        /*00ec*/ 	.byte	0x03, 0x1b
        /*00ee*/ 	.short	0x0080


	//----- nvinfo : EIATTR_NUM_BARRIERS
	.align		4
        /*00f0*/ 	.byte	0x02, 0x4c
        /*00f2*/ 	.byte	0x01
	.zero		1


	//----- nvinfo : EIATTR_ANNOTATIONS
	.align		4
        /*00f4*/ 	.byte	0x04, 0x55
        /*00f6*/ 	.short	(.L_37 - .L_36)


	//   ....[0]....
.L_36:
        /*00f8*/ 	.word	0x00000001
        /*00fc*/ 	.byte	0xb0, 0x05, 0x00, 0x00, 0x01, 0x00, 0x00, 0x00, 0x60, 0x06, 0x00, 0x00, 0x01, 0x00, 0x00, 0x00
        /* <DEDUP_REMOVED lines=11> */
        /*01bc*/ 	.byte	0x10, 0x30, 0x00, 0x00


	//----- nvinfo : EIATTR_MERCURY_ISA_VERSION
	.align		4
.L_37:
        /*01c0*/ 	.byte	0x03, 0x5f
        /*01c2*/ 	.short	0x0101


	//----- nvinfo : EIATTR_EXIT_INSTR_OFFSETS
	.align		4
        /*01c4*/ 	.byte	0x04, 0x1c
        /*01c6*/ 	.short	(.L_39 - .L_38)


	//   ....[0]....
.L_38:
        /*01c8*/ 	.word	0x00005de0


	//   ....[1]....
        /*01cc*/ 	.word	0x00005e00


	//----- nvinfo : EIATTR_REQNTID
	.align		4
.L_39:
        /*01d0*/ 	.byte	0x04, 0x10
        /*01d2*/ 	.short	(.L_41 - .L_40)
.L_40:
        /*01d4*/ 	.word	0x00000200
        /*01d8*/ 	.word	0x00000001
        /*01dc*/ 	.word	0x00000001


	//----- nvinfo : EIATTR_CBANK_PARAM_SIZE
	.align		4
.L_41:
        /*01e0*/ 	.byte	0x03, 0x19
        /*01e2*/ 	.short	0x0050


	//----- nvinfo : EIATTR_PARAM_CBANK
	.align		4
        /*01e4*/ 	.byte	0x04, 0x0a
        /*01e6*/ 	.short	(.L_43 - .L_42)
	.align		4
.L_42:
        /*01e8*/ 	.word	index@(.nv.constant0.matmul_kernel)
        /*01ec*/ 	.short	0x0210
        /*01ee*/ 	.short	0x0050


	//----- nvinfo : EIATTR_SW_WAR
	.align		4
.L_43:
        /*01f0*/ 	.byte	0x04, 0x36
        /*01f2*/ 	.short	(.L_45 - .L_44)
.L_44:
        /*01f4*/ 	.word	0x00000008
.L_45:


//--------------------- .nv.callgraph             --------------------------
	.section	.nv.callgraph,"",@"SHT_CUDA_CALLGRAPH"
	.align	4
	.sectionentsize	8
	.align		4
        /*0000*/ 	.word	0x00000000
	.align		4
        /*0004*/ 	.word	0xffffffff
	.align		4
        /*0008*/ 	.word	0x00000000
	.align		4
        /*000c*/ 	.word	0xfffffffe
	.align		4
        /*0010*/ 	.word	0x00000000
	.align		4
        /*0014*/ 	.word	0xfffffffd
	.align		4
        /*0018*/ 	.word	0x00000000
	.align		4
        /*001c*/ 	.word	0xfffffffc


//--------------------- .text.matmul_kernel       --------------------------
	.section	.text.matmul_kernel,"ax",@progbits
	.align	128
        .global         matmul_kernel
        .type           matmul_kernel,@function
        .size           matmul_kernel,(.L_x_4 - matmul_kernel)
        .other          matmul_kernel,@"STO_CUDA_ENTRY STV_DEFAULT"
matmul_kernel:
.text.matmul_kernel:
[----:B------:R-:W0:Y:S08]  /*0000*/  LDC R1, c[0x0][0x28] ;  /* 0x00000a00ff017b82 */ /* 0x000e300000000800 */
[----:B------:R-:W1:Y:S01]  /*0010*/  LDC.64 R10, c[0x0][0x228] ;  /* 0x00008a00ff0a7b82 */ /* 0x000e620000000a00 */
[----:B------:R-:W2:Y:S01]  /*0020*/  S2R R5, SR_CTAID.X ;  /* 0x0000000000057919 */ /* 0x000ea20000002500 */
[----:B0-----:R-:W-:Y:S01]  /*0030*/  VIADD R1, R1, 0xffffffd8 ;  /* 0xffffffd801017836 */ /* 0x001fe20000000000 */
[----:B------:R-:W-:Y:S01]  /*0040*/  ULDC.64 UR12, c[0x0][0x208] ;  /* 0x00008200000c7ab9 */ /* 0x000fe20000000a00 */
[----:B------:R-:W-:Y:S01]  /*0050*/  ULDC UR14, c[0x0][0x230] ;  /* 0x00008c00000e7ab9 */ /* 0x000fe20000000800 */
[----:B------:R-:W0:Y:S03]  /*0060*/  S2R R93, SR_TID.X ;  /* 0x00000000005d7919 */ /* 0x000e260000002100 */
[----:B------:R-:W3:Y:S01]  /*0070*/  S2UR UR6, SR_CgaCtaId ;  /* 0x00000000000679c3 */ /* 0x000ee20000008800 */
[----:B-1----:R-:W-:-:S05]  /*0080*/  VIADD R0, R11, 0xff ;  /* 0x000000ff0b007836 */ /* 0x002fca0000000000 */
[----:B------:R-:W-:-:S04]  /*0090*/  SHF.R.S32.HI R3, RZ, 0x1f, R0 ;  /* 0x0000001fff037819 */ /* 0x000fc80000011400 */
[----:B------:R-:W-:Y:S02]  /*00a0*/  LEA.HI R3, R3, R0, RZ, 0x8 ;  /* 0x0000000003037211 */ /* 0x000fe400078f40ff */
[----:B--2---:R-:W-:Y:S02]  /*00b0*/  IABS R8, R5 ;  /* 0x0000000500087213 */ /* 0x004fe40000000000 */
[----:B------:R-:W-:Y:S02]  /*00c0*/  SHF.R.S32.HI R3, RZ, 0x8, R3 ;  /* 0x00000008ff037819 */ /* 0x000fe40000011403 */
[C---:B0-----:R-:W-:Y:S02]  /*00d0*/  LEA.HI R99, R93.reuse, 0x4, RZ, 0x19 ;  /* 0x000000045d637811 */ /* 0x041fe400078fc8ff */
[----:B------:R-:W-:Y:S01]  /*00e0*/  LEA.HI R100, R93, 0xc, RZ, 0x19 ;  /* 0x0000000c5d647811 */ /* 0x000fe200078fc8ff */
[----:B------:R-:W-:Y:S01]  /*00f0*/  IMAD.SHL.U32 R4, R3, 0x8, RZ ;  /* 0x0000000803047824 */ /* 0x000fe200078e00ff */
[----:B------:R-:W-:-:S02]  /*0100*/  LEA.HI R101, R93, 0x14, RZ, 0x19 ;  /* 0x000000145d657811 */ /* 0x000fc400078fc8ff */
[----:B------:R-:W-:Y:S02]  /*0110*/  LEA.HI R102, R93, 0x1c, RZ, 0x19 ;  /* 0x0000001c5d667811 */ /* 0x000fe400078fc8ff */
[-C--:B------:R-:W-:Y:S02]  /*0120*/  IABS R7, R4.reuse ;  /* 0x0000000400077213 */ /* 0x080fe40000000000 */
[----:B------:R-:W-:Y:S02]  /*0130*/  IABS R12, R4 ;  /* 0x00000004000c7213 */ /* 0x000fe40000000000 */
[----:B------:R-:W0:Y:S08]  /*0140*/  I2F.RP R0, R7 ;  /* 0x0000000700007306 */ /* 0x000e300000209400 */
[----:B0-----:R-:W0:Y:S02]  /*0150*/  MUFU.RCP R0, R0 ;  /* 0x0000000000007308 */ /* 0x001e240000001000 */
[----:B0-----:R-:W-:-:S02]  /*0160*/  VIADD R2, R0, 0xffffffe ;  /* 0x0ffffffe00027836 */ /* 0x001fc40000000000 */
[----:B------:R-:W-:-:S04]  /*0170*/  IMAD.MOV R0, RZ, RZ, -R12 ;  /* 0x000000ffff007224 */ /* 0x000fc800078e0a0c */
[----:B------:R0:W1:Y:S02]  /*0180*/  F2I.FTZ.U32.TRUNC.NTZ R3, R2 ;  /* 0x0000000200037305 */ /* 0x000064000021f000 */
[----:B0-----:R-:W-:Y:S02]  /*0190*/  IMAD.MOV.U32 R2, RZ, RZ, RZ ;  /* 0x000000ffff027224 */ /* 0x001fe400078e00ff */
[----:B-1----:R-:W-:-:S04]  /*01a0*/  IMAD.MOV R6, RZ, RZ, -R3 ;  /* 0x000000ffff067224 */ /* 0x002fc800078e0a03 */
[----:B------:R-:W-:Y:S02]  /*01b0*/  IMAD R9, R6, R7, RZ ;  /* 0x0000000706097224 */ /* 0x000fe400078e02ff */
[----:B------:R-:W-:Y:S02]  /*01c0*/  IMAD.MOV.U32 R6, RZ, RZ, R8 ;  /* 0x000000ffff067224 */ /* 0x000fe400078e0008 */
[----:B------:R-:W-:-:S06]  /*01d0*/  IMAD.HI.U32 R3, R3, R9, R2 ;  /* 0x0000000903037227 */ /* 0x000fcc00078e0002 */
[----:B------:R-:W-:-:S04]  /*01e0*/  IMAD.HI.U32 R3, R3, R6, RZ ;  /* 0x0000000603037227 */ /* 0x000fc800078e00ff */
[----:B------:R-:W-:-:S05]  /*01f0*/  IMAD R0, R3, R0, R6 ;  /* 0x0000000003007224 */ /* 0x000fca00078e0206 */
[----:B------:R-:W-:-:S13]  /*0200*/  ISETP.GT.U32.AND P1, PT, R7, R0, PT ;  /* 0x000000000700720c */ /* 0x000fda0003f24070 */
[----:B------:R-:W-:Y:S02]  /*0210*/  @!P1 IMAD.IADD R0, R0, 0x1, -R7 ;  /* 0x0000000100009824 */ /* 0x000fe400078e0a07 */
[----:B------:R-:W-:Y:S01]  /*0220*/  @!P1 VIADD R3, R3, 0x1 ;  /* 0x0000000103039836 */ /* 0x000fe20000000000 */
[----:B------:R-:W-:Y:S02]  /*0230*/  ISETP.NE.AND P1, PT, R4, RZ, PT ;  /* 0x000000ff0400720c */ /* 0x000fe40003f25270 */
[----:B------:R-:W-:Y:S02]  /*0240*/  ISETP.GE.U32.AND P0, PT, R0, R7, PT ;  /* 0x000000070000720c */ /* 0x000fe40003f06070 */
[----:B------:R-:W-:-:S04]  /*0250*/  LOP3.LUT R0, R5, R4, RZ, 0x3c, !PT ;  /* 0x0000000405007212 */ /* 0x000fc800078e3cff */
[----:B------:R-:W-:Y:S01]  /*0260*/  ISETP.GE.AND P2, PT, R0, RZ, PT ;  /* 0x000000ff0000720c */ /* 0x000fe20003f46270 */
[----:B------:R-:W-:-:S06]  /*0270*/  VIADD R0, R10, 0x7f ;  /* 0x0000007f0a007836 */ /* 0x000fcc0000000000 */
[----:B------:R-:W-:-:S04]  /*0280*/  @P0 VIADD R3, R3, 0x1 ;  /* 0x0000000103030836 */ /* 0x000fc80000000000 */
[----:B------:R-:W-:Y:S01]  /*0290*/  IMAD.MOV.U32 R2, RZ, RZ, R3 ;  /* 0x000000ffff027224 */ /* 0x000fe200078e0003 */
[----:B------:R-:W-:-:S03]  /*02a0*/  SHF.R.S32.HI R3, RZ, 0x1f, R0 ;  /* 0x0000001fff037819 */ /* 0x000fc60000011400 */
[----:B------:R-:W-:Y:S01]  /*02b0*/  @!P2 IMAD.MOV R2, RZ, RZ, -R2 ;  /* 0x000000ffff02a224 */ /* 0x000fe200078e0a02 */
[----:B------:R-:W-:Y:S02]  /*02c0*/  @!P1 LOP3.LUT R2, RZ, R4, RZ, 0x33, !PT ;  /* 0x00000004ff029212 */ /* 0x000fe400078e33ff */
[----:B------:R-:W-:-:S03]  /*02d0*/  LEA.HI R3, R3, R0, RZ, 0x7 ;  /* 0x0000000003037211 */ /* 0x000fc600078f38ff */
[----:B------:R-:W-:Y:S02]  /*02e0*/  IMAD.SHL.U32 R8, R2, 0x8, RZ ;  /* 0x0000000802087824 */ /* 0x000fe400078e00ff */
[----:B------:R-:W-:-:S03]  /*02f0*/  IMAD.MOV R2, RZ, RZ, -R2 ;  /* 0x000000ffff027224 */ /* 0x000fc600078e0a02 */
[----:B------:R-:W-:Y:S01]  /*0300*/  LEA.HI.SX32 R3, R3, -R8, 0x19 ;  /* 0x8000000803037211 */ /* 0x000fe200078fcaff */
[----:B------:R-:W-:-:S03]  /*0310*/  IMAD R13, R4, R2, R5 ;  /* 0x00000002040d7224 */ /* 0x000fc600078e0205 */
[----:B------:R-:W-:Y:S02]  /*0320*/  VIMNMX R12, R3, 0x8, PT ;  /* 0x00000008030c7848 */ /* 0x000fe40003fe0100 */
[----:B------:R-:W-:Y:S02]  /*0330*/  IABS R9, R13 ;  /* 0x0000000d00097213 */ /* 0x000fe40000000000 */
[-C--:B------:R-:W-:Y:S02]  /*0340*/  IABS R7, R12.reuse ;  /* 0x0000000c00077213 */ /* 0x080fe40000000000 */
[----:B------:R-:W-:Y:S02]  /*0350*/  IABS R4, R12 ;  /* 0x0000000c00047213 */ /* 0x000fe40000000000 */
[----:B------:R-:W0:Y:S01]  /*0360*/  I2F.RP R0, R7 ;  /* 0x0000000700007306 */ /* 0x000e220000209400 */
[C---:B------:R-:W-:Y:S02]  /*0370*/  R2UR UR4, R12.reuse ;  /* 0x000000000c0472ca */ /* 0x040fe400000e0000 */
[----:B------:R-:W-:-:S11]  /*0380*/  R2UR UR7, R12 ;  /* 0x000000000c0772ca */ /* 0x000fd600000e0000 */
[----:B------:R-:W-:Y:S01]  /*0390*/  UISETP.NE.AND UP0, UPT, UR4, URZ, UPT ;  /* 0x0000003f0400728c */ /* 0x000fe2000bf05270 */
[----:B0-----:R-:W0:Y:S02]  /*03a0*/  MUFU.RCP R0, R0 ;  /* 0x0000000000007308 */ /* 0x001e240000001000 */
[----:B0-----:R-:W-:Y:S02]  /*03b0*/  VIADD R3, R0, 0xffffffe ;  /* 0x0ffffffe00037836 */ /* 0x001fe40000000000 */
[----:B------:R-:W-:-:S04]  /*03c0*/  IMAD.MOV R0, RZ, RZ, -R4 ;  /* 0x000000ffff007224 */ /* 0x000fc800078e0a04 */
[----:B------:R-:W0:Y:S02]  /*03d0*/  F2I.FTZ.U32.TRUNC.NTZ R3, R3 ;  /* 0x0000000300037305 */ /* 0x000e24000021f000 */
[----:B0-----:R-:W-:-:S04]  /*03e0*/  IMAD.MOV R6, RZ, RZ, -R3 ;  /* 0x000000ffff067224 */ /* 0x001fc800078e0a03 */
[----:B------:R-:W-:Y:S02]  /*03f0*/  IMAD.MOV.U32 R2, RZ, RZ, R6 ;  /* 0x000000ffff027224 */ /* 0x000fe400078e0006 */
[----:B------:R-:W0:Y:S02]  /*0400*/  LDC R6, c[0x0][0x230] ;  /* 0x00008c00ff067b82 */ /* 0x000e240000000800 */
[----:B------:R-:W-:Y:S02]  /*0410*/  IMAD R5, R2, R7, RZ ;  /* 0x0000000702057224 */ /* 0x000fe400078e02ff */
[----:B------:R-:W-:-:S04]  /*0420*/  IMAD.MOV.U32 R2, RZ, RZ, RZ ;  /* 0x000000ffff027224 */ /* 0x000fc800078e00ff */
[----:B------:R-:W-:Y:S01]  /*0430*/  IMAD.HI.U32 R2, R3, R5, R2 ;  /* 0x0000000503027227 */ /* 0x000fe200078e0002 */
[----:B------:R-:W-:-:S05]  /*0440*/  LOP3.LUT R3, R93, 0x7f, RZ, 0xc0, !PT ;  /* 0x0000007f5d037812 */ /* 0x000fca00078ec0ff */
[----:B------:R-:W-:-:S04]  /*0450*/  IMAD.HI.U32 R2, R2, R9, RZ ;  /* 0x0000000902027227 */ /* 0x000fc800078e00ff */
[----:B------:R-:W-:-:S05]  /*0460*/  IMAD R0, R2, R0, R9 ;  /* 0x0000000002007224 */ /* 0x000fca00078e0209 */
[----:B------:R-:W-:Y:S01]  /*0470*/  ISETP.GT.U32.AND P1, PT, R7, R0, PT ;  /* 0x000000000700720c */ /* 0x000fe20003f24070 */
[----:B0-----:R-:W-:-:S12]  /*0480*/  VIADD R6, R6, 0x1f ;  /* 0x0000001f06067836 */ /* 0x001fd80000000000 */
[----:B------:R-:W-:Y:S02]  /*0490*/  @!P1 IMAD.IADD R0, R0, 0x1, -R7 ;  /* 0x0000000100009824 */ /* 0x000fe400078e0a07 */
[----:B------:R-:W-:-:S03]  /*04a0*/  @!P1 VIADD R2, R2, 0x1 ;  /* 0x0000000102029836 */ /* 0x000fc60000000000 */
[----:B------:R-:W-:Y:S02]  /*04b0*/  ISETP.GE.U32.AND P0, PT, R0, R7, PT ;  /* 0x000000070000720c */ /* 0x000fe40003f06070 */
[----:B------:R-:W-:-:S04]  /*04c0*/  LOP3.LUT R0, R13, R12, RZ, 0x3c, !PT ;  /* 0x0000000c0d007212 */ /* 0x000fc800078e3cff */
[----:B------:R-:W-:-:S07]  /*04d0*/  ISETP.GE.AND P2, PT, R0, RZ, PT ;  /* 0x000000ff0000720c */ /* 0x000fce0003f46270 */
[----:B------:R-:W-:Y:S01]  /*04e0*/  @P0 VIADD R2, R2, 0x1 ;  /* 0x0000000102020836 */ /* 0x000fe20000000000 */
[----:B------:R-:W-:-:S05]  /*04f0*/  ISETP.GT.AND P0, PT, R6, 0x1f, PT ;  /* 0x0000001f0600780c */ /* 0x000fca0003f04270 */
[----:B------:R-:W-:-:S05]  /*0500*/  @!P2 IMAD.MOV R2, RZ, RZ, -R2 ;  /* 0x000000ffff02a224 */ /* 0x000fca00078e0a02 */
[----:B------:R-:W-:-:S09]  /*0510*/  R2UR UR5, R2 ;  /* 0x00000000020572ca */ /* 0x000fd200000e0000 */
[----:B------:R-:W-:-:S04]  /*0520*/  @!UP0 ULOP3.LUT UR5, URZ, UR7, URZ, 0x33, !UPT ;  /* 0x000000073f058292 */ /* 0x000fc8000f8e333f */
[----:B------:R-:W-:Y:S02]  /*0530*/  UIADD3 UR4, -UR5, URZ, URZ ;  /* 0x0000003f05047290 */ /* 0x000fe4000fffe13f */
[----:B------:R-:W-:-:S04]  /*0540*/  USHF.L.U32 UR5, UR5, 0x8, URZ ;  /* 0x0000000805057899 */ /* 0x000fc8000800063f */
[----:B------:R-:W-:Y:S01]  /*0550*/  IMAD R0, R12, UR4, R13 ;  /* 0x000000040c007c24 */ /* 0x000fe2000f8e020d */
[----:B------:R-:W-:Y:S02]  /*0560*/  UMOV UR4, 0x400 ;  /* 0x0000040000047882 */ /* 0x000fe40000000000 */
[----:B---3--:R-:W-:Y:S01]  /*0570*/  ULEA UR4, UR6, UR4, 0x18 ;  /* 0x0000000406047291 */ /* 0x008fe2000f8ec03f */
[----:B------:R-:W-:-:S04]  /*0580*/  IMAD.IADD R0, R8, 0x1, R0 ;  /* 0x0000000108007824 */ /* 0x000fc800078e0200 */
[----:B------:R-:W-:Y:S01]  /*0590*/  IMAD R18, R0, 0x80, R3 ;  /* 0x0000008000127824 */ /* 0x000fe200078e0203 */
[----:B------:R-:W-:-:S04]  /*05a0*/  SHF.R.U32.HI R0, RZ, 0x7, R93 ;  /* 0x00000007ff007819 */ /* 0x000fc8000001165d */
[----:B------:R0:W-:Y:S01]  /*05b0*/  STL [R1+0x8], R18 ;  /* 0x0000081201007387 */ /* 0x0001e20000100800 */
[----:B------:R-:W-:-:S04]  /*05c0*/  SGXT.U32 R94, R0, 0x2 ;  /* 0x00000002005e781a */ /* 0x000fc80000000000 */
[C---:B------:R-:W-:Y:S02]  /*05d0*/  LOP3.LUT R95, R94.reuse, 0x8, RZ, 0xfc, !PT ;  /* 0x000000085e5f7812 */ /* 0x040fe400078efcff */
[C---:B------:R-:W-:Y:S02]  /*05e0*/  LOP3.LUT R96, R94.reuse, 0x10, RZ, 0xfc, !PT ;  /* 0x000000105e607812 */ /* 0x040fe400078efcff */
[----:B------:R-:W-:Y:S01]  /*05f0*/  LOP3.LUT R97, R94, 0x18, RZ, 0xfc, !PT ;  /* 0x000000185e617812 */ /* 0x000fe200078efcff */
[----:B0-----:R-:W-:Y:S06]  /*0600*/  @P0 BRA `(.L_x_0) ;  /* 0x00000000008c0947 */ /* 0x001fec0003800000 */
[----:B------:R-:W-:Y:S01]  /*0610*/  IMAD.SHL.U32 R0, R93, 0x20, RZ ;  /* 0x000000205d007824 */ /* 0x000fe200078e00ff */
[----:B------:R-:W-:Y:S02]  /*0620*/  CS2R R24, SRZ ;  /* 0x0000000000187805 */ /* 0x000fe4000001ff00 */
[----:B------:R-:W-:Y:S02]  /*0630*/  CS2R R26, SRZ ;  /* 0x00000000001a7805 */ /* 0x000fe4000001ff00 */
[----:B------:R-:W-:Y:S02]  /*0640*/  CS2R R28, SRZ ;  /* 0x00000000001c7805 */ /* 0x000fe4000001ff00 */
[----:B------:R-:W-:Y:S01]  /*0650*/  CS2R R30, SRZ ;  /* 0x00000000001e7805 */ /* 0x000fe2000001ff00 */
[----:B------:R0:W-:Y:S01]  /*0660*/  STL [R1+0xc], R0 ;  /* 0x00000c0001007387 */ /* 0x0001e20000100800 */
[----:B------:R-:W-:Y:S02]  /*0670*/  CS2R R32, SRZ ;  /* 0x0000000000207805 */ /* 0x000fe4000001ff00 */
[----:B------:R-:W-:-:S02]  /*0680*/  CS2R R34, SRZ ;  /* 0x0000000000227805 */ /* 0x000fc4000001ff00 */
[----:B------:R-:W-:Y:S02]  /*0690*/  CS2R R36, SRZ ;  /* 0x0000000000247805 */ /* 0x000fe4000001ff00 */
[----:B------:R-:W-:Y:S02]  /*06a0*/  CS2R R38, SRZ ;  /* 0x0000000000267805 */ /* 0x000fe4000001ff00 */
[----:B------:R-:W-:Y:S02]  /*06b0*/  CS2R R40, SRZ ;  /* 0x0000000000287805 */ /* 0x000fe4000001ff00 */
[----:B------:R-:W-:Y:S02]  /*06c0*/  CS2R R42, SRZ ;  /* 0x00000000002a7805 */ /* 0x000fe4000001ff00 */
        /* <DEDUP_REMOVED lines=21> */
[----:B------:R-:W-:Y:S01]  /*0820*/  CS2R R86, SRZ ;  /* 0x0000000000567805 */ /* 0x000fe2000001ff00 */
[----:B0-----:R-:W-:Y:S06]  /*0830*/  BRA `(.L_x_1) ;  /* 0x0000002400e47947 */ /* 0x001fec0003800000 */
.L_x_0:
[----:B------:R-:W-:Y:S02]  /*0840*/  IABS R2, R10 ;  /* 0x0000000a00027213 */ /* 0x000fe40000000000 */
[----:B------:R-:W-:Y:S02]  /*0850*/  CS2R R42, SRZ ;  /* 0x00000000002a7805 */ /* 0x000fe4000001ff00 */
[----:B------:R-:W-:Y:S02]  /*0860*/  IABS R0, R11 ;  /* 0x0000000b00007213 */ /* 0x000fe40000000000 */
[----:B------:R-:W-:Y:S01]  /*0870*/  CS2R R44, SRZ ;  /* 0x00000000002c7805 */ /* 0x000fe2000001ff00 */
[----:B------:R-:W0:Y:S01]  /*0880*/  I2F.RP R7, R2 ;  /* 0x0000000200077306 */ /* 0x000e220000209400 */
[----:B------:R-:W-:Y:S02]  /*0890*/  SHF.R.U32.HI R4, RZ, 0x5, R93 ;  /* 0x00000005ff047819 */ /* 0x000fe4000001165d */
[----:B------:R-:W-:-:S02]  /*08a0*/  CS2R R46, SRZ ;  /* 0x00000000002e7805 */ /* 0x000fc4000001ff00 */
[----:B------:R-:W-:Y:S02]  /*08b0*/  IABS R39, R18 ;  /* 0x0000001200277213 */ /* 0x000fe40000000000 */
[----:B------:R-:W-:Y:S02]  /*08c0*/  CS2R R48, SRZ ;  /* 0x0000000000307805 */ /* 0x000fe4000001ff00 */
[----:B------:R-:W-:Y:S02]  /*08d0*/  R2UR UR15, R4 ;  /* 0x00000000040f72ca */ /* 0x000fe400000e0000 */
[----:B------:R-:W-:Y:S02]  /*08e0*/  CS2R R50, SRZ ;  /* 0x0000000000327805 */ /* 0x000fe4000001ff00 */
[----:B------:R-:W-:Y:S01]  /*08f0*/  SHF.R.S32.HI R41, RZ, 0x2, R93 ;  /* 0x00000002ff297819 */ /* 0x000fe2000001145d */
[----:B------:R-:W1:Y:S01]  /*0900*/  I2F.RP R3, R0 ;  /* 0x0000000000037306 */ /* 0x000e620000209400 */
[----:B------:R-:W-:-:S02]  /*0910*/  LOP3.LUT R92, R93, 0x1f, RZ, 0xc0, !PT ;  /* 0x0000001f5d5c7812 */ /* 0x000fc400078ec0ff */
[----:B------:R-:W-:Y:S02]  /*0920*/  CS2R R52, SRZ ;  /* 0x0000000000347805 */ /* 0x000fe4000001ff00 */
[----:B------:R-:W-:Y:S02]  /*0930*/  SGXT R41, R41, 0x1 ;  /* 0x000000012929781a */ /* 0x000fe40000000200 */
[----:B------:R-:W-:Y:S02]  /*0940*/  CS2R R54, SRZ ;  /* 0x0000000000367805 */ /* 0x000fe4000001ff00 */
[----:B------:R-:W-:Y:S02]  /*0950*/  CS2R R56, SRZ ;  /* 0x0000000000387805 */ /* 0x000fe4000001ff00 */
[----:B------:R-:W-:Y:S02]  /*0960*/  CS2R R58, SRZ ;  /* 0x00000000003a7805 */ /* 0x000fe4000001ff00 */
[----:B------:R-:W-:Y:S01]  /*0970*/  CS2R R60, SRZ ;  /* 0x00000000003c7805 */ /* 0x000fe2000001ff00 */
[----:B0-----:R-:W0:Y:S01]  /*0980*/  MUFU.RCP R7, R7 ;  /* 0x0000000700077308 */ /* 0x001e220000001000 */
[----:B------:R-:W-:Y:S01]  /*0990*/  CS2R R62, SRZ ;  /* 0x00000000003e7805 */ /* 0x000fe2000001ff00 */
[----:B------:R-:W-:Y:S01]  /*09a0*/  UIADD3 UR6, UR5, UR15, URZ ;  /* 0x0000000f05067290 */ /* 0x000fe2000fffe03f */
[----:B------:R-:W-:Y:S01]  /*09b0*/  CS2R R64, SRZ ;  /* 0x0000000000407805 */ /* 0x000fe2000001ff00 */
[----:B------:R-:W-:Y:S01]  /*09c0*/  ULOP3.LUT UR25, UR5, 0xf, UR15, 0xf8, !UPT ;  /* 0x0000000f05197892 */ /* 0x000fe2000f8ef80f */
[----:B------:R-:W-:Y:S01]  /*09d0*/  CS2R R66, SRZ ;  /* 0x0000000000427805 */ /* 0x000fe2000001ff00 */
[----:B------:R-:W-:Y:S01]  /*09e0*/  UIADD3 UR7, UR6, 0xf0, URZ ;  /* 0x000000f006077890 */ /* 0x000fe2000fffe03f */
[----:B------:R-:W-:Y:S01]  /*09f0*/  CS2R R68, SRZ ;  /* 0x0000000000447805 */ /* 0x000fe2000001ff00 */
[----:B-1----:R-:W1:Y:S01]  /*0a00*/  MUFU.RCP R3, R3 ;  /* 0x0000000300037308 */ /* 0x002e620000001000 */
[----:B------:R-:W-:Y:S01]  /*0a10*/  ULOP3.LUT UR8, UR25, 0xe0, URZ, 0xfc, !UPT ;  /* 0x000000e019087892 */ /* 0x000fe2000f8efc3f */
[----:B------:R-:W-:Y:S01]  /*0a20*/  CS2R R70, SRZ ;  /* 0x0000000000467805 */ /* 0x000fe2000001ff00 */
[----:B------:R-:W-:Y:S01]  /*0a30*/  UIADD3 UR9, UR6, 0xd0, URZ ;  /* 0x000000d006097890 */ /* 0x000fe2000fffe03f */
[----:B------:R-:W-:Y:S01]  /*0a40*/  CS2R R72, SRZ ;  /* 0x0000000000487805 */ /* 0x000fe2000001ff00 */
[----:B------:R-:W-:Y:S01]  /*0a50*/  ULOP3.LUT UR10, UR25, 0xc0, URZ, 0xfc, !UPT ;  /* 0x000000c0190a7892 */ /* 0x000fe2000f8efc3f */
[----:B------:R-:W-:Y:S01]  /*0a60*/  CS2R R74, SRZ ;  /* 0x00000000004a7805 */ /* 0x000fe2000001ff00 */
[----:B------:R-:W-:Y:S01]  /*0a70*/  UIADD3 UR11, UR6, 0xb0, URZ ;  /* 0x000000b0060b7890 */ /* 0x000fe2000fffe03f */
[----:B------:R-:W-:Y:S01]  /*0a80*/  CS2R R76, SRZ ;  /* 0x00000000004c7805 */ /* 0x000fe2000001ff00 */
[----:B0-----:R-:W-:Y:S01]  /*0a90*/  VIADD R8, R7, 0xffffffe ;  /* 0x0ffffffe07087836 */ /* 0x001fe20000000000 */
[----:B------:R-:W-:Y:S01]  /*0aa0*/  ULOP3.LUT UR16, UR25, 0xa0, URZ, 0xfc, !UPT ;  /* 0x000000a019107892 */ /* 0x000fe2000f8efc3f */
[----:B------:R-:W-:Y:S01]  /*0ab0*/  CS2R R78, SRZ ;  /* 0x00000000004e7805 */ /* 0x000fe2000001ff00 */
[----:B------:R-:W-:Y:S01]  /*0ac0*/  UIADD3 UR17, UR6, 0x90, URZ ;  /* 0x0000009006117890 */ /* 0x000fe2000fffe03f */
[----:B------:R0:W2:Y:S01]  /*0ad0*/  F2I.FTZ.U32.TRUNC.NTZ R9, R8 ;  /* 0x0000000800097305 */ /* 0x0000a2000021f000 */
[----:B------:R-:W-:Y:S01]  /*0ae0*/  IMAD.U32 R12, RZ, RZ, UR11 ;  /* 0x0000000bff0c7e24 */ /* 0x000fe2000f8e00ff */
[----:B------:R-:W-:Y:S01]  /*0af0*/  ULOP3.LUT UR18, UR25, 0x80, URZ, 0xfc, !UPT ;  /* 0x0000008019127892 */ /* 0x000fe2000f8efc3f */
[----:B------:R-:W-:Y:S01]  /*0b00*/  CS2R R80, SRZ ;  /* 0x0000000000507805 */ /* 0x000fe2000001ff00 */
[----:B-1----:R-:W-:Y:S01]  /*0b10*/  VIADD R4, R3, 0xffffffe ;  /* 0x0ffffffe03047836 */ /* 0x002fe20000000000 */
[----:B------:R-:W-:Y:S01]  /*0b20*/  UIADD3 UR19, UR6, 0x70, URZ ;  /* 0x0000007006137890 */ /* 0x000fe2000fffe03f */
[----:B------:R-:W-:Y:S01]  /*0b30*/  IABS R17, R12 ;  /* 0x0000000c00117213 */ /* 0x000fe20000000000 */
[----:B------:R-:W-:Y:S01]  /*0b40*/  IMAD.U32 R12, RZ, RZ, UR16 ;  /* 0x00000010ff0c7e24 */ /* 0x000fe2000f8e00ff */
[----:B------:R1:W3:Y:S01]  /*0b50*/  F2I.FTZ.U32.TRUNC.NTZ R5, R4 ;  /* 0x0000000400057305 */ /* 0x0002e2000021f000 */
[----:B0-----:R-:W-:Y:S01]  /*0b60*/  IMAD.MOV.U32 R8, RZ, RZ, RZ ;  /* 0x000000ffff087224 */ /* 0x001fe200078e00ff */
[----:B------:R-:W-:Y:S01]  /*0b70*/  ULOP3.LUT UR20, UR25, 0x60, URZ, 0xfc, !UPT ;  /* 0x0000006019147892 */ /* 0x000fe2000f8efc3f */
[----:B------:R-:W-:Y:S01]  /*0b80*/  IMAD.U32 R14, RZ, RZ, UR19 ;  /* 0x00000013ff0e7e24 */ /* 0x000fe2000f8e00ff */
[----:B------:R-:W-:Y:S01]  /*0b90*/  IABS R19, R12 ;  /* 0x0000000c00137213 */ /* 0x000fe20000000000 */
[----:B------:R-:W-:Y:S01]  /*0ba0*/  IMAD.U32 R12, RZ, RZ, UR18 ;  /* 0x00000012ff0c7e24 */ /* 0x000fe2000f8e00ff */
[----:B------:R-:W-:Y:S01]  /*0bb0*/  UIADD3 UR21, UR6, 0x50, URZ ;  /* 0x0000005006157890 */ /* 0x000fe2000fffe03f */
[----:B--2---:R-:W-:Y:S01]  /*0bc0*/  IMAD.MOV R13, RZ, RZ, -R9 ;  /* 0x000000ffff0d7224 */ /* 0x004fe200078e0a09 */
[----:B------:R-:W-:Y:S01]  /*0bd0*/  IABS R25, R14 ;  /* 0x0000000e00197213 */ /* 0x000fe20000000000 */
[----:B-1----:R-:W-:Y:S01]  /*0be0*/  IMAD.U32 R4, RZ, RZ, UR7 ;  /* 0x00000007ff047e24 */ /* 0x002fe2000f8e00ff */
[----:B------:R-:W-:Y:S01]  /*0bf0*/  IABS R23, R12 ;  /* 0x0000000c00177213 */ /* 0x000fe20000000000 */
[----:B------:R-:W-:Y:S01]  /*0c00*/  IMAD R3, R13, R2, RZ ;  /* 0x000000020d037224 */ /* 0x000fe200078e02ff */
[----:B------:R-:W-:Y:S01]  /*0c10*/  ULOP3.LUT UR22, UR25, 0x40, URZ, 0xfc, !UPT ;  /* 0x0000004019167892 */ /* 0x000fe2000f8efc3f */
[----:B------:R-:W-:Y:S01]  /*0c20*/  IMAD.U32 R16, RZ, RZ, UR20 ;  /* 0x00000014ff107e24 */ /* 0x000fe2000f8e00ff */
[----:B------:R-:W-:Y:S01]  /*0c30*/  UIADD3 UR23, UR6, 0x30, URZ ;  /* 0x0000003006177890 */ /* 0x000fe2000fffe03f */
[----:B---3--:R-:W-:Y:S01]  /*0c40*/  IMAD.MOV R7, RZ, RZ, -R5 ;  /* 0x000000ffff077224 */ /* 0x008fe200078e0a05 */
[----:B------:R-:W-:Y:S01]  /*0c50*/  ULOP3.LUT UR24, UR25, 0x20, URZ, 0xfc, !UPT ;  /* 0x0000002019187892 */ /* 0x000fe2000f8efc3f */
[----:B------:R-:W-:Y:S01]  /*0c60*/  IMAD.HI.U32 R8, R9, R3, R8 ;  /* 0x0000000309087227 */ /* 0x000fe200078e0008 */
[----:B------:R-:W-:Y:S01]  /*0c70*/  IABS R9, R4 ;  /* 0x0000000400097213 */ /* 0x000fe20000000000 */
[----:B------:R-:W-:Y:S01]  /*0c80*/  UIADD3 UR6, UR6, 0x10, URZ ;  /* 0x0000001006067890 */ /* 0x000fe2000fffe03f */
[----:B------:R-:W-:Y:S01]  /*0c90*/  IABS R27, R16 ;  /* 0x00000010001b7213 */ /* 0x000fe20000000000 */
[----:B------:R-:W-:Y:S01]  /*0ca0*/  IMAD.MOV.U32 R3, RZ, RZ, R7 ;  /* 0x000000ffff037224 */ /* 0x000fe200078e0007 */
[----:B------:R-:W-:Y:S01]  /*0cb0*/  CS2R R82, SRZ ;  /* 0x0000000000527805 */ /* 0x000fe2000001ff00 */
[----:B------:R-:W-:Y:S01]  /*0cc0*/  IMAD.MOV.U32 R4, RZ, RZ, RZ ;  /* 0x000000ffff047224 */ /* 0x000fe200078e00ff */
[----:B------:R-:W-:Y:S01]  /*0cd0*/  CS2R R84, SRZ ;  /* 0x0000000000547805 */ /* 0x000fe2000001ff00 */
[----:B------:R-:W-:Y:S01]  /*0ce0*/  IMAD R3, R3, R0, RZ ;  /* 0x0000000003037224 */ /* 0x000fe200078e02ff */
[----:B------:R-:W-:Y:S01]  /*0cf0*/  CS2R R86, SRZ ;  /* 0x0000000000567805 */ /* 0x000fe2000001ff00 */
[----:B------:R-:W-:-:S02]  /*0d00*/  IMAD.U32 R7, RZ, RZ, UR8 ;  /* 0x00000008ff077e24 */ /* 0x000fc4000f8e00ff */
[----:B------:R-:W-:-:S04]  /*0d10*/  IMAD.HI.U32 R4, R5, R3, R4 ;  /* 0x0000000305047227 */ /* 0x000fc800078e0004 */
[----:B------:R-:W-:-:S04]  /*0d20*/  IMAD.HI.U32 R8, R8, R39, RZ ;  /* 0x0000002708087227 */ /* 0x000fc800078e00ff */
[----:B------:R-:W-:Y:S01]  /*0d30*/  IMAD.MOV.U32 R5, RZ, RZ, R9 ;  /* 0x000000ffff057224 */ /* 0x000fe200078e0009 */
[----:B------:R-:W-:Y:S01]  /*0d40*/  IABS R9, R7 ;  /* 0x0000000700097213 */ /* 0x000fe20000000000 */
[----:B------:R-:W-:Y:S02]  /*0d50*/  IMAD.U32 R7, RZ, RZ, UR9 ;  /* 0x00000009ff077e24 */ /* 0x000fe4000f8e00ff */
[----:B------:R-:W-:Y:S02]  /*0d60*/  IMAD.MOV R8, RZ, RZ, -R8 ;  /* 0x000000ffff087224 */ /* 0x000fe400078e0a08 */
[----:B------:R-:W-:Y:S01]  /*0d70*/  IMAD.HI.U32 R3, R4, R5, RZ ;  /* 0x0000000504037227 */ /* 0x000fe200078e00ff */
[----:B------:R-:W-:-:S03]  /*0d80*/  IABS R13, R7 ;  /* 0x00000007000d7213 */ /* 0x000fc60000000000 */
[C---:B------:R-:W-:Y:S02]  /*0d90*/  IMAD R39, R2.reuse, R8, R39 ;  /* 0x0000000802277224 */ /* 0x040fe400078e0227 */
[----:B------:R-:W-:Y:S02]  /*0da0*/  IMAD.U32 R8, RZ, RZ, UR10 ;  /* 0x0000000aff087e24 */ /* 0x000fe4000f8e00ff */
[----:B------:R-:W-:Y:S01]  /*0db0*/  IMAD.MOV R7, RZ, RZ, -R3 ;  /* 0x000000ffff077224 */ /* 0x000fe200078e0a03 */
[----:B------:R-:W-:Y:S01]  /*0dc0*/  ISETP.GT.U32.AND P2, PT, R2, R39, PT ;  /* 0x000000270200720c */ /* 0x000fe20003f44070 */
[----:B------:R-:W-:Y:S01]  /*0dd0*/  IMAD.HI.U32 R3, R4, R9, RZ ;  /* 0x0000000904037227 */ /* 0x000fe200078e00ff */
[----:B------:R-:W-:-:S03]  /*0de0*/  IABS R15, R8 ;  /* 0x00000008000f7213 */ /* 0x000fc60000000000 */
[----:B------:R-:W-:Y:S02]  /*0df0*/  IMAD R5, R0, R7, R5 ;  /* 0x0000000700057224 */ /* 0x000fe400078e0205 */
[----:B------:R-:W-:Y:S02]  /*0e00*/  IMAD.MOV R7, RZ, RZ, -R3 ;  /* 0x000000ffff077224 */ /* 0x000fe400078e0a03 */
[----:B------:R-:W-:Y:S01]  /*0e10*/  IMAD.HI.U32 R3, R4, R13, RZ ;  /* 0x0000000d04037227 */ /* 0x000fe200078e00ff */
[----:B------:R-:W-:-:S03]  /*0e20*/  ISETP.GT.U32.AND P3, PT, R0, R5, PT ;  /* 0x000000050000720c */ /* 0x000fc60003f64070 */
[----:B------:R-:W-:Y:S02]  /*0e30*/  IMAD R7, R0, R7, R9 ;  /* 0x0000000700077224 */ /* 0x000fe400078e0209 */
[----:B------:R-:W-:-:S03]  /*0e40*/  IMAD.HI.U32 R8, R4, R15, RZ ;  /* 0x0000000f04087227 */ /* 0x000fc600078e00ff */
[----:B------:R-:W-:Y:S01]  /*0e50*/  ISETP.GT.U32.AND P6, PT, R0, R7, PT ;  /* 0x000000070000720c */ /* 0x000fe20003fc4070 */
[----:B------:R-:W-:Y:S02]  /*0e60*/  IMAD.MOV R9, RZ, RZ, -R3 ;  /* 0x000000ffff097224 */ /* 0x000fe400078e0a03 */
[----:B------:R-:W-:-:S04]  /*0e70*/  IMAD.HI.U32 R3, R4, R17, RZ ;  /* 0x0000001104037227 */ /* 0x000fc800078e00ff */
[----:B------:R-:W-:Y:S02]  /*0e80*/  IMAD.MOV R8, RZ, RZ, -R8 ;  /* 0x000000ffff087224 */ /* 0x000fe400078e0a08 */
[----:B------:R-:W-:Y:S02]  /*0e90*/  IMAD.MOV R3, RZ, RZ, -R3 ;  /* 0x000000ffff037224 */ /* 0x000fe400078e0a03 */
[C---:B------:R-:W-:Y:S02]  /*0ea0*/  IMAD R9, R0.reuse, R9, R13 ;  /* 0x0000000900097224 */ /* 0x040fe400078e020d */
[C---:B------:R-:W-:Y:S02]  /*0eb0*/  IMAD R13, R0.reuse, R8, R15 ;  /* 0x00000008000d7224 */ /* 0x040fe400078e020f */
[C---:B------:R-:W-:Y:S01]  /*0ec0*/  IMAD R15, R0.reuse, R3, R17 ;  /* 0x00000003000f7224 */ /* 0x040fe200078e0211 */
[C---:B------:R-:W-:Y:S01]  /*0ed0*/  ISETP.GT.U32.AND P0, PT, R0.reuse, R9, PT ;  /* 0x000000090000720c */ /* 0x040fe20003f04070 */
[----:B------:R-:W-:Y:S01]  /*0ee0*/  IMAD.U32 R8, RZ, RZ, UR17 ;  /* 0x00000011ff087e24 */ /* 0x000fe2000f8e00ff */
[----:B------:R-:W-:Y:S01]  /*0ef0*/  ISETP.GT.U32.AND P4, PT, R0, R13, PT ;  /* 0x0000000d0000720c */ /* 0x000fe20003f84070 */
[----:B------:R-:W-:Y:S01]  /*0f00*/  IMAD.HI.U32 R3, R4, R19, RZ ;  /* 0x0000001304037227 */ /* 0x000fe200078e00ff */
[----:B------:R-:W-:-:S02]  /*0f10*/  ISETP.GT.U32.AND P5, PT, R0, R15, PT ;  /* 0x0000000f0000720c */ /* 0x000fc40003fa4070 */
[----:B------:R-:W-:Y:S01]  /*0f20*/  IABS R21, R8 ;  /* 0x0000000800157213 */ /* 0x000fe20000000000 */
[----:B------:R-:W-:Y:S02]  /*0f30*/  IMAD.MOV R3, RZ, RZ, -R3 ;  /* 0x000000ffff037224 */ /* 0x000fe400078e0a03 */
[----:B------:R-:W-:-:S04]  /*0f40*/  IMAD.HI.U32 R8, R4, R23, RZ ;  /* 0x0000001704087227 */ /* 0x000fc800078e00ff */
[----:B------:R-:W-:Y:S02]  /*0f50*/  IMAD R17, R0, R3, R19 ;  /* 0x0000000300117224 */ /* 0x000fe400078e0213 */
[----:B------:R-:W-:-:S04]  /*0f60*/  IMAD.HI.U32 R3, R4, R21, RZ ;  /* 0x0000001504037227 */ /* 0x000fc800078e00ff */
[----:B------:R-:W-:-:S04]  /*0f70*/  IMAD.HI.U32 R12, R4, R25, RZ ;  /* 0x00000019040c7227 */ /* 0x000fc800078e00ff */
[----:B------:R-:W-:Y:S02]  /*0f80*/  IMAD.MOV R3, RZ, RZ, -R3 ;  /* 0x000000ffff037224 */ /* 0x000fe400078e0a03 */
[----:B------:R-:W-:-:S04]  /*0f90*/  IMAD.HI.U32 R14, R4, R27, RZ ;  /* 0x0000001b040e7227 */ /* 0x000fc800078e00ff */
[----:B------:R-:W-:Y:S02]  /*0fa0*/  IMAD.MOV R8, RZ, RZ, -R8 ;  /* 0x000000ffff087224 */ /* 0x000fe400078e0a08 */
[----:B------:R-:W-:Y:S02]  /*0fb0*/  IMAD.MOV R12, RZ, RZ, -R12 ;  /* 0x000000ffff0c7224 */ /* 0x000fe400078e0a0c */
[C---:B------:R-:W-:Y:S02]  /*0fc0*/  IMAD R19, R0.reuse, R3, R21 ;  /* 0x0000000300137224 */ /* 0x040fe400078e0215 */
[----:B------:R-:W-:Y:S02]  /*0fd0*/  IMAD.MOV R14, RZ, RZ, -R14 ;  /* 0x000000ffff0e7224 */ /* 0x000fe400078e0a0e */
[----:B------:R-:W-:Y:S02]  /*0fe0*/  IMAD.U32 R3, RZ, RZ, UR21 ;  /* 0x00000015ff037e24 */ /* 0x000fe4000f8e00ff */
[----:B------:R-:W-:-:S02]  /*0ff0*/  IMAD R21, R0, R8, R23 ;  /* 0x0000000800157224 */ /* 0x000fc400078e0217 */
[C---:B------:R-:W-:Y:S02]  /*1000*/  IMAD R23, R0.reuse, R12, R25 ;  /* 0x0000000c00177224 */ /* 0x040fe400078e0219 */
[C---:B------:R-:W-:Y:S01]  /*1010*/  IMAD R25, R0.reuse, R14, R27 ;  /* 0x0000000e00197224 */ /* 0x040fe200078e021b */
[----:B------:R-:W-:Y:S01]  /*1020*/  IABS R27, R3 ;  /* 0x00000003001b7213 */ /* 0x000fe20000000000 */
[----:B------:R-:W-:Y:S02]  /*1030*/  IMAD.U32 R3, RZ, RZ, UR25 ;  /* 0x00000019ff037e24 */ /* 0x000fe4000f8e00ff */
[----:B------:R-:W-:Y:S01]  /*1040*/  @!P2 IMAD.IADD R39, R39, 0x1, -R2 ;  /* 0x000000012727a824 */ /* 0x000fe200078e0a02 */
[----:B------:R-:W-:Y:S01]  /*1050*/  ISETP.GT.U32.AND P2, PT, R0, R17, PT ;  /* 0x000000110000720c */ /* 0x000fe20003f44070 */
[----:B------:R-:W-:Y:S01]  /*1060*/  IMAD.U32 R8, RZ, RZ, UR22 ;  /* 0x00000016ff087e24 */ /* 0x000fe2000f8e00ff */
[----:B------:R-:W-:Y:S01]  /*1070*/  IABS R37, R3 ;  /* 0x0000000300257213 */ /* 0x000fe20000000000 */
[----:B------:R-:W-:-:S03]  /*1080*/  IMAD.HI.U32 R3, R4, R27, RZ ;  /* 0x0000001b04037227 */ /* 0x000fc600078e00ff */
[----:B------:R-:W-:Y:S01]  /*1090*/  IABS R29, R8 ;  /* 0x00000008001d7213 */ /* 0x000fe20000000000 */
[----:B------:R-:W-:Y:S02]  /*10a0*/  IMAD.MOV R12, RZ, RZ, -R3 ;  /* 0x000000ffff0c7224 */ /* 0x000fe400078e0a03 */
[----:B------:R-:W-:-:S04]  /*10b0*/  IMAD.HI.U32 R3, R4, R37, RZ ;  /* 0x0000002504037227 */ /* 0x000fc800078e00ff */
[C---:B------:R-:W-:Y:S02]  /*10c0*/  IMAD R27, R0.reuse, R12, R27 ;  /* 0x0000000c001b7224 */ /* 0x040fe400078e021b */
[----:B------:R-:W-:Y:S02]  /*10d0*/  IMAD.MOV R12, RZ, RZ, -R3 ;  /* 0x000000ffff0c7224 */ /* 0x000fe400078e0a03 */
[--C-:B------:R-:W-:Y:S02]  /*10e0*/  @!P3 IMAD.IADD R5, R5, 0x1, -R0.reuse ;  /* 0x000000010505b824 */ /* 0x100fe400078e0a00 */
[C---:B------:R-:W-:Y:S02]  /*10f0*/  IMAD R37, R0.reuse, R12, R37 ;  /* 0x0000000c00257224 */ /* 0x040fe400078e0225 */
[----:B------:R-:W-:Y:S02]  /*1100*/  IMAD.U32 R8, RZ, RZ, UR23 ;  /* 0x00000017ff087e24 */ /* 0x000fe4000f8e00ff */
[--C-:B------:R-:W-:Y:S01]  /*1110*/  @!P0 IMAD.IADD R9, R9, 0x1, -R0.reuse ;  /* 0x0000000109098824 */ /* 0x100fe200078e0a00 */
[C---:B------:R-:W-:Y:S01]  /*1120*/  ISETP.GT.U32.AND P1, PT, R0.reuse, R37, PT ;  /* 0x000000250000720c */ /* 0x040fe20003f24070 */
[--C-:B------:R-:W-:Y:S01]  /*1130*/  @!P4 IMAD.IADD R13, R13, 0x1, -R0.reuse ;  /* 0x000000010d0dc824 */ /* 0x100fe200078e0a00 */
[----:B------:R-:W-:Y:S01]  /*1140*/  IABS R31, R8 ;  /* 0x00000008001f7213 */ /* 0x000fe20000000000 */
[----:B------:R-:W-:Y:S01]  /*1150*/  IMAD.U32 R14, RZ, RZ, UR24 ;  /* 0x00000018ff0e7e24 */ /* 0x000fe2000f8e00ff */
[C---:B------:R-:W-:Y:S01]  /*1160*/  ISETP.GT.U32.AND P0, PT, R0.reuse, R5, PT ;  /* 0x000000050000720c */ /* 0x040fe20003f04070 */
[--C-:B------:R-:W-:Y:S01]  /*1170*/  @!P6 IMAD.IADD R7, R7, 0x1, -R0.reuse ;  /* 0x000000010707e824 */ /* 0x100fe200078e0a00 */
[C---:B------:R-:W-:Y:S01]  /*1180*/  ISETP.GT.U32.AND P6, PT, R0.reuse, R13, PT ;  /* 0x0000000d0000720c */ /* 0x040fe20003fc4070 */
[--C-:B------:R-:W-:Y:S01]  /*1190*/  @!P5 IMAD.IADD R15, R15, 0x1, -R0.reuse ;  /* 0x000000010f0fd824 */ /* 0x100fe200078e0a00 */
[----:B------:R-:W-:Y:S01]  /*11a0*/  ISETP.GT.U32.AND P5, PT, R0, R9, PT ;  /* 0x000000090000720c */ /* 0x000fe20003fa4070 */
[----:B------:R-:W-:Y:S01]  /*11b0*/  @!P2 IMAD.IADD R17, R17, 0x1, -R0 ;  /* 0x000000011111a824 */ /* 0x000fe200078e0a00 */
[----:B------:R-:W-:Y:S01]  /*11c0*/  IABS R33, R14 ;  /* 0x0000000e00217213 */ /* 0x000fe20000000000 */
[----:B------:R-:W-:Y:S01]  /*11d0*/  IMAD.HI.U32 R8, R4, R29, RZ ;  /* 0x0000001d04087227 */ /* 0x000fe200078e00ff */
[----:B------:R-:W-:-:S02]  /*11e0*/  ISETP.GT.U32.AND P4, PT, R0, R7, PT ;  /* 0x000000070000720c */ /* 0x000fc40003f84070 */
[----:B------:R-:W-:Y:S01]  /*11f0*/  ISETP.GT.U32.AND P2, PT, R0, R17, PT ;  /* 0x000000110000720c */ /* 0x000fe20003f44070 */
[----:B------:R-:W-:Y:S01]  /*1200*/  @!P1 IMAD.IADD R37, R37, 0x1, -R0 ;  /* 0x0000000125259824 */ /* 0x000fe200078e0a00 */
[----:B------:R-:W-:Y:S01]  /*1210*/  ISETP.GT.U32.AND P1, PT, R2, R39, PT ;  /* 0x000000270200720c */ /* 0x000fe20003f24070 */
[----:B------:R-:W-:Y:S02]  /*1220*/  IMAD.MOV R8, RZ, RZ, -R8 ;  /* 0x000000ffff087224 */ /* 0x000fe400078e0a08 */
[----:B------:R-:W-:Y:S01]  /*1230*/  IMAD.HI.U32 R3, R4, R31, RZ ;  /* 0x0000001f04037227 */ /* 0x000fe200078e00ff */
[----:B------:R-:W-:-:S03]  /*1240*/  ISETP.GT.U32.AND P3, PT, R0, R37, PT ;  /* 0x000000250000720c */ /* 0x000fc60003f64070 */
[----:B------:R-:W-:Y:S02]  /*1250*/  IMAD.U32 R14, RZ, RZ, UR6 ;  /* 0x00000006ff0e7e24 */ /* 0x000fe4000f8e00ff */
[C---:B------:R-:W-:Y:S02]  /*1260*/  IMAD R29, R0.reuse, R8, R29 ;  /* 0x00000008001d7224 */ /* 0x040fe400078e021d */
[----:B------:R-:W-:Y:S01]  /*1270*/  IMAD.MOV R8, RZ, RZ, -R3 ;  /* 0x000000ffff087224 */ /* 0x000fe200078e0a03 */
[----:B------:R-:W-:Y:S01]  /*1280*/  IABS R35, R14 ;  /* 0x0000000e00237213 */ /* 0x000fe20000000000 */
[----:B------:R-:W-:Y:S01]  /*1290*/  @!P1 IMAD.IADD R39, R39, 0x1, -R2 ;  /* 0x0000000127279824 */ /* 0x000fe200078e0a02 */
[C---:B------:R-:W-:Y:S01]  /*12a0*/  ISETP.GT.U32.AND P1, PT, R0.reuse, R15, PT ;  /* 0x0000000f0000720c */ /* 0x040fe20003f24070 */
[C---:B------:R-:W-:Y:S02]  /*12b0*/  IMAD R31, R0.reuse, R8, R31 ;  /* 0x00000008001f7224 */ /* 0x040fe400078e021f */
[--C-:B------:R-:W-:Y:S01]  /*12c0*/  @!P3 IMAD.IADD R37, R37, 0x1, -R0.reuse ;  /* 0x000000012525b824 */ /* 0x100fe200078e0a00 */
[C---:B------:R-:W-:Y:S01]  /*12d0*/  ISETP.GT.U32.AND P3, PT, R0.reuse, R19, PT ;  /* 0x000000130000720c */ /* 0x040fe20003f64070 */
[--C-:B------:R-:W-:Y:S01]  /*12e0*/  @!P5 IMAD.IADD R9, R9, 0x1, -R0.reuse ;  /* 0x000000010909d824 */ /* 0x100fe200078e0a00 */
[C---:B------:R-:W-:Y:S01]  /*12f0*/  ISETP.GT.U32.AND P5, PT, R0.reuse, R23, PT ;  /* 0x000000170000720c */ /* 0x040fe20003fa4070 */
[----:B------:R-:W-:Y:S01]  /*1300*/  @!P6 IMAD.IADD R13, R13, 0x1, -R0 ;  /* 0x000000010d0de824 */ /* 0x000fe200078e0a00 */
[----:B------:R-:W-:Y:S01]  /*1310*/  ISETP.GT.U32.AND P6, PT, R0, R25, PT ;  /* 0x000000190000720c */ /* 0x000fe20003fc4070 */
[----:B------:R-:W-:-:S04]  /*1320*/  IMAD.HI.U32 R3, R4, R33, RZ ;  /* 0x0000002104037227 */ /* 0x000fc800078e00ff */
[----:B------:R-:W-:-:S04]  /*1330*/  IMAD.HI.U32 R4, R4, R35, RZ ;  /* 0x0000002304047227 */ /* 0x000fc800078e00ff */
[--C-:B------:R-:W-:Y:S01]  /*1340*/  @!P4 IMAD.IADD R7, R7, 0x1, -R0.reuse ;  /* 0x000000010707c824 */ /* 0x100fe200078e0a00 */
[C---:B------:R-:W-:Y:S01]  /*1350*/  ISETP.GT.U32.AND P4, PT, R0.reuse, R21, PT ;  /* 0x000000150000720c */ /* 0x040fe20003f84070 */
[--C-:B------:R-:W-:Y:S01]  /*1360*/  @!P2 IMAD.IADD R17, R17, 0x1, -R0.reuse ;  /* 0x000000011111a824 */ /* 0x100fe200078e0a00 */
[C---:B------:R-:W-:Y:S01]  /*1370*/  ISETP.GT.U32.AND P2, PT, R0.reuse, R29, PT ;  /* 0x0000001d0000720c */ /* 0x040fe20003f44070 */
[----:B------:R-:W-:Y:S01]  /*1380*/  @!P3 IMAD.IADD R19, R19, 0x1, -R0 ;  /* 0x000000011313b824 */ /* 0x000fe200078e0a00 */
[C---:B------:R-:W-:Y:S01]  /*1390*/  ISETP.GT.U32.AND P3, PT, R0.reuse, R31, PT ;  /* 0x0000001f0000720c */ /* 0x040fe20003f64070 */
[----:B------:R-:W-:Y:S02]  /*13a0*/  IMAD.MOV R4, RZ, RZ, -R4 ;  /* 0x000000ffff047224 */ /* 0x000fe400078e0a04 */
[----:B------:R-:W-:Y:S02]  /*13b0*/  IMAD.MOV R3, RZ, RZ, -R3 ;  /* 0x000000ffff037224 */ /* 0x000fe400078e0a03 */
[----:B------:R-:W-:-:S02]  /*13c0*/  IMAD R35, R0, R4, R35 ;  /* 0x0000000400237224 */ /* 0x000fc400078e0223 */
[C---:B------:R-:W-:Y:S01]  /*13d0*/  IMAD R33, R0.reuse, R3, R33 ;  /* 0x0000000300217224 */ /* 0x040fe200078e0221 */
[----:B------:R-:W-:Y:S01]  /*13e0*/  SHF.R.S32.HI R3, RZ, 0x1f, R6 ;  /* 0x0000001fff037819 */ /* 0x000fe20000011406 */
[--C-:B------:R-:W-:Y:S01]  /*13f0*/  @!P1 IMAD.IADD R15, R15, 0x1, -R0.reuse ;  /* 0x000000010f0f9824 */ /* 0x100fe200078e0a00 */
[C---:B------:R-:W-:Y:S01]  /*1400*/  ISETP.GT.U32.AND P1, PT, R0.reuse, R27, PT ;  /* 0x0000001b0000720c */ /* 0x040fe20003f24070 */
        /* <DEDUP_REMOVED lines=9> */
[----:B------:R-:W-:Y:S01]  /*14a0*/  ISETP.GT.U32.AND P3, PT, R0, R25, PT ;  /* 0x000000190000720c */ /* 0x000fe20003f64070 */
[--C-:B------:R-:W-:Y:S01]  /*14b0*/  @!P0 IMAD.IADD R5, R5, 0x1, -R0.reuse ;  /* 0x0000000105058824 */ /* 0x100fe200078e0a00 */
[----:B------:R-:W-:Y:S01]  /*14c0*/  ISETP.GE.AND P0, PT, R18, RZ, PT ;  /* 0x000000ff1200720c */ /* 0x000fe20003f06270 */
[--C-:B------:R-:W-:Y:S01]  /*14d0*/  @!P1 IMAD.IADD R27, R27, 0x1, -R0.reuse ;  /* 0x000000011b1b9824 */ /* 0x100fe200078e0a00 */
[C---:B------:R-:W-:Y:S01]  /*14e0*/  ISETP.GT.U32.AND P1, PT, R0.reuse, R21, PT ;  /* 0x000000150000720c */ /* 0x040fe20003f24070 */
[--C-:B------:R-:W-:Y:S01]  /*14f0*/  @!P5 IMAD.IADD R35, R35, 0x1, -R0.reuse ;  /* 0x000000012323d824 */ /* 0x100fe200078e0a00 */
[C---:B------:R-:W-:Y:S01]  /*1500*/  ISETP.GT.U32.AND P5, PT, R0.reuse, R29, PT ;  /* 0x0000001d0000720c */ /* 0x040fe20003fa4070 */
[--C-:B------:R-:W-:Y:S01]  /*1510*/  @!P6 IMAD.IADD R19, R19, 0x1, -R0.reuse ;  /* 0x000000011313e824 */ /* 0x100fe200078e0a00 */
[----:B------:R-:W-:Y:S01]  /*1520*/  LEA.HI R6, R3, R6, RZ, 0x5 ;  /* 0x0000000603067211 */ /* 0x000fe200078f28ff */
[--C-:B------:R-:W-:Y:S01]  /*1530*/  @!P4 IMAD.IADD R33, R33, 0x1, -R0.reuse ;  /* 0x000000012121c824 */ /* 0x100fe200078e0a00 */
[C---:B------:R-:W-:Y:S01]  /*1540*/  ISETP.GT.U32.AND P4, PT, R0.reuse, R27, PT ;  /* 0x0000001b0000720c */ /* 0x040fe20003f84070 */
[--C-:B------:R-:W-:Y:S01]  /*1550*/  @!P2 IMAD.IADD R23, R23, 0x1, -R0.reuse ;  /* 0x000000011717a824 */ /* 0x100fe200078e0a00 */
[----:B------:R-:W-:Y:S01]  /*1560*/  ISETP.GT.U32.AND P2, PT, R0, R35, PT ;  /* 0x000000230000720c */ /* 0x000fe20003f44070 */
[--C-:B------:R-:W-:Y:S01]  /*1570*/  @!P3 IMAD.IADD R25, R25, 0x1, -R0.reuse ;  /* 0x000000011919b824 */ /* 0x100fe200078e0a00 */
[----:B------:R-:W-:Y:S01]  /*1580*/  ISETP.NE.AND P3, PT, R10, RZ, PT ;  /* 0x000000ff0a00720c */ /* 0x000fe20003f65270 */
[----:B------:R-:W-:Y:S01]  /*1590*/  @!P0 IMAD.MOV R39, RZ, RZ, -R39 ;  /* 0x000000ffff278224 */ /* 0x000fe200078e0a27 */
[----:B------:R-:W-:Y:S01]  /*15a0*/  ISETP.LE.AND P0, PT, RZ, UR9, PT ;  /* 0x00000009ff007c0c */ /* 0x000fe2000bf03270 */
[--C-:B------:R-:W-:Y:S01]  /*15b0*/  @!P1 IMAD.IADD R21, R21, 0x1, -R0.reuse ;  /* 0x0000000115159824 */ /* 0x100fe200078e0a00 */
[C---:B------:R-:W-:Y:S01]  /*15c0*/  ISETP.GT.U32.AND P6, PT, R0.reuse, R33, PT ;  /* 0x000000210000720c */ /* 0x040fe20003fc4070 */
[--C-:B------:R-:W-:Y:S01]  /*15d0*/  @!P5 IMAD.IADD R29, R29, 0x1, -R0.reuse ;  /* 0x000000011d1dd824 */ /* 0x100fe200078e0a00 */
[----:B------:R-:W-:Y:S01]  /*15e0*/  ISETP.LE.AND P5, PT, RZ, UR8, PT ;  /* 0x00000008ff007c0c */ /* 0x000fe2000bfa3270 */
[----:B------:R-:W-:Y:S01]  /*15f0*/  IMAD.SHL.U32 R2, R93, 0x20, RZ ;  /* 0x000000205d027824 */ /* 0x000fe200078e00ff */
[----:B------:R-:W-:Y:S01]  /*1600*/  ISETP.GT.U32.AND P1, PT, R0, R31, PT ;  /* 0x0000001f0000720c */ /* 0x000fe20003f24070 */
[--C-:B------:R-:W-:Y:S01]  /*1610*/  @!P4 IMAD.IADD R27, R27, 0x1, -R0.reuse ;  /* 0x000000011b1bc824 */ /* 0x100fe200078e0a00 */
[----:B------:R-:W-:Y:S01]  /*1620*/  ISETP.LE.AND P4, PT, RZ, UR7, PT ;  /* 0x00000007ff007c0c */ /* 0x000fe2000bf83270 */
[--C-:B------:R-:W-:Y:S01]  /*1630*/  @!P2 IMAD.IADD R35, R35, 0x1, -R0.reuse ;  /* 0x000000012323a824 */ /* 0x100fe200078e0a00 */
[----:B------:R-:W-:Y:S01]  /*1640*/  ISETP.LE.AND P2, PT, RZ, UR10, PT ;  /* 0x0000000aff007c0c */ /* 0x000fe2000bf43270 */
[----:B------:R0:W-:Y:S01]  /*1650*/  STL [R1+0xc], R2 ;  /* 0x00000c0201007387 */ /* 0x0001e20000100800 */
[----:B------:R-:W-:Y:S01]  /*1660*/  @!P3 LOP3.LUT R39, RZ, R10, RZ, 0x33, !PT ;  /* 0x0000000aff27b212 */ /* 0x000fe200078e33ff */
[----:B------:R-:W-:Y:S01]  /*1670*/  @!P0 IMAD.MOV R9, RZ, RZ, -R9 ;  /* 0x000000ffff098224 */ /* 0x000fe200078e0a09 */
[----:B------:R-:W-:Y:S01]  /*1680*/  ISETP.LE.AND P3, PT, RZ, UR11, PT ;  /* 0x0000000bff007c0c */ /* 0x000fe2000bf63270 */
[--C-:B------:R-:W-:Y:S01]  /*1690*/  @!P6 IMAD.IADD R33, R33, 0x1, -R0.reuse ;  /* 0x000000012121e824 */ /* 0x100fe200078e0a00 */
[----:B------:R-:W-:Y:S01]  /*16a0*/  ISETP.LE.AND P0, PT, RZ, UR18, PT ;  /* 0x00000012ff007c0c */ /* 0x000fe2000bf03270 */
[----:B------:R-:W-:Y:S01]  /*16b0*/  @!P5 IMAD.MOV R7, RZ, RZ, -R7 ;  /* 0x000000ffff07d224 */ /* 0x000fe200078e0a07 */
[----:B------:R-:W-:Y:S01]  /*16c0*/  ISETP.LE.AND P5, PT, RZ, UR17, PT ;  /* 0x00000011ff007c0c */ /* 0x000fe2000bfa3270 */
[----:B------:R-:W-:Y:S01]  /*16d0*/  @!P1 IMAD.IADD R31, R31, 0x1, -R0 ;  /* 0x000000011f1f9824 */ /* 0x000fe200078e0a00 */
[----:B------:R-:W-:Y:S01]  /*16e0*/  ISETP.LE.AND P6, PT, RZ, UR25, PT ;  /* 0x00000019ff007c0c */ /* 0x000fe2000bfc3270 */
[----:B------:R-:W-:Y:S01]  /*16f0*/  @!P4 IMAD.MOV R5, RZ, RZ, -R5 ;  /* 0x000000ffff05c224 */ /* 0x000fe200078e0a05 */
[----:B------:R-:W-:Y:S01]  /*1700*/  ISETP.LE.AND P4, PT, RZ, UR16, PT ;  /* 0x00000010ff007c0c */ /* 0x000fe2000bf83270 */
[----:B------:R-:W-:Y:S01]  /*1710*/  @!P2 IMAD.MOV R13, RZ, RZ, -R13 ;  /* 0x000000ffff0da224 */ /* 0x000fe200078e0a0d */
[----:B------:R-:W-:Y:S01]  /*1720*/  ISETP.LE.AND P2, PT, RZ, UR19, PT ;  /* 0x00000013ff007c0c */ /* 0x000fe2000bf43270 */
[----:B------:R-:W-:Y:S01]  /*1730*/  ULDC.64 UR10, c[0x0][0x218] ;  /* 0x00008600000a7ab9 */ /* 0x000fe20000000a00 */
[----:B------:R-:W-:Y:S01]  /*1740*/  ISETP.NE.AND P1, PT, R11, RZ, PT ;  /* 0x000000ff0b00720c */ /* 0x000fe20003f25270 */
[----:B------:R-:W-:Y:S01]  /*1750*/  @!P3 IMAD.MOV R15, RZ, RZ, -R15 ;  /* 0x000000ffff0fb224 */ /* 0x000fe200078e0a0f */
[----:B------:R-:W-:Y:S01]  /*1760*/  ISETP.LE.AND P3, PT, RZ, UR20, PT ;  /* 0x00000014ff007c0c */ /* 0x000fe2000bf63270 */
[----:B------:R-:W-:Y:S01]  /*1770*/  @!P0 IMAD.MOV R21, RZ, RZ, -R21 ;  /* 0x000000ffff158224 */ /* 0x000fe200078e0a15 */
[----:B------:R-:W-:Y:S01]  /*1780*/  ISETP.LE.AND P0, PT, RZ, UR23, PT ;  /* 0x00000017ff007c0c */ /* 0x000fe2000bf03270 */
[----:B------:R-:W-:Y:S01]  /*1790*/  @!P5 IMAD.MOV R19, RZ, RZ, -R19 ;  /* 0x000000ffff13d224 */ /* 0x000fe200078e0a13 */
[----:B------:R-:W-:Y:S01]  /*17a0*/  ISETP.LE.AND P5, PT, RZ, UR22, PT ;  /* 0x00000016ff007c0c */ /* 0x000fe2000bfa3270 */
[----:B------:R-:W-:Y:S01]  /*17b0*/  @!P6 IMAD.MOV R37, RZ, RZ, -R37 ;  /* 0x000000ffff25e224 */ /* 0x000fe200078e0a25 */
[----:B------:R-:W-:Y:S01]  /*17c0*/  LOP3.LUT R0, RZ, R11, RZ, 0x33, !PT ;  /* 0x0000000bff007212 */ /* 0x000fe200078e33ff */
[----:B------:R-:W-:Y:S01]  /*17d0*/  @!P4 IMAD.MOV R17, RZ, RZ, -R17 ;  /* 0x000000ffff11c224 */ /* 0x000fe200078e0a11 */
[----:B------:R-:W-:Y:S01]  /*17e0*/  ISETP.LE.AND P4, PT, RZ, UR21, PT ;  /* 0x00000015ff007c0c */ /* 0x000fe2000bf83270 */
[----:B------:R-:W-:Y:S01]  /*17f0*/  @!P2 IMAD.MOV R23, RZ, RZ, -R23 ;  /* 0x000000ffff17a224 */ /* 0x000fe200078e0a17 */
[----:B------:R-:W-:Y:S01]  /*1800*/  ISETP.LE.AND P2, PT, RZ, UR24, PT ;  /* 0x00000018ff007c0c */ /* 0x000fe2000bf43270 */
[----:B------:R-:W-:Y:S01]  /*1810*/  ULDC UR7, c[0x0][0x234] ;  /* 0x00008d0000077ab9 */ /* 0x000fe20000000800 */
[C---:B------:R-:W-:Y:S01]  /*1820*/  SEL R7, R0.reuse, R7, !P1 ;  /* 0x0000000700077207 */ /* 0x040fe20004800000 */
[----:B------:R-:W-:Y:S01]  /*1830*/  @!P3 IMAD.MOV R25, RZ, RZ, -R25 ;  /* 0x000000ffff19b224 */ /* 0x000fe200078e0a19 */
[----:B------:R-:W-:Y:S01]  /*1840*/  ISETP.LE.AND P3, PT, RZ, UR6, PT ;  /* 0x00000006ff007c0c */ /* 0x000fe2000bf63270 */
[----:B------:R-:W-:Y:S01]  /*1850*/  ULDC UR6, c[0x0][0x240] ;  /* 0x0000900000067ab9 */ /* 0x000fe20000000800 */
[C---:B------:R-:W-:Y:S01]  /*1860*/  SEL R13, R0.reuse, R13, !P1 ;  /* 0x0000000d000d7207 */ /* 0x040fe20004800000 */
[----:B------:R-:W-:Y:S01]  /*1870*/  @!P5 IMAD.MOV R29, RZ, RZ, -R29 ;  /* 0x000000ffff1dd224 */ /* 0x000fe200078e0a1d */
[C---:B------:R-:W-:Y:S01]  /*1880*/  SEL R19, R0.reuse, R19, !P1 ;  /* 0x0000001300137207 */ /* 0x040fe20004800000 */
[----:B------:R-:W-:Y:S01]  /*1890*/  @!P0 IMAD.MOV R31, RZ, RZ, -R31 ;  /* 0x000000ffff1f8224 */ /* 0x000fe200078e0a1f */
[----:B------:R-:W-:Y:S01]  /*18a0*/  SEL R23, R0, R23, !P1 ;  /* 0x0000001700177207 */ /* 0x000fe20004800000 */
[----:B------:R-:W-:Y:S01]  /*18b0*/  @!P4 IMAD.MOV R27, RZ, RZ, -R27 ;  /* 0x000000ffff1bc224 */ /* 0x000fe200078e0a1b */
[----:B------:R-:W-:Y:S01]  /*18c0*/  LOP3.LUT R4, R2, 0xf60, RZ, 0xc0, !PT ;  /* 0x00000f6002047812 */ /* 0x000fe200078ec0ff */
[----:B------:R-:W-:Y:S01]  /*18d0*/  @!P2 IMAD.MOV R33, RZ, RZ, -R33 ;  /* 0x000000ffff21a224 */ /* 0x000fe200078e0a21 */
[C---:B------:R-:W-:Y:S01]  /*18e0*/  SEL R5, R0.reuse, R5, !P1 ;  /* 0x0000000500057207 */ /* 0x040fe20004800000 */
[----:B------:R-:W-:Y:S01]  /*18f0*/  IMAD R7, R7, UR6, RZ ;  /* 0x0000000607077c24 */ /* 0x000fe2000f8e02ff */
[C---:B------:R-:W-:Y:S01]  /*1900*/  SEL R9, R0.reuse, R9, !P1 ;  /* 0x0000000900097207 */ /* 0x040fe20004800000 */
[----:B------:R-:W-:Y:S01]  /*1910*/  @!P3 IMAD.MOV R35, RZ, RZ, -R35 ;  /* 0x000000ffff23b224 */ /* 0x000fe200078e0a23 */
[C---:B------:R-:W-:Y:S01]  /*1920*/  SEL R15, R0.reuse, R15, !P1 ;  /* 0x0000000f000f7207 */ /* 0x040fe20004800000 */
[----:B------:R-:W-:Y:S01]  /*1930*/  IMAD R13, R13, UR6, RZ ;  /* 0x000000060d0d7c24 */ /* 0x000fe2000f8e02ff */
[C---:B------:R-:W-:Y:S01]  /*1940*/  SEL R17, R0.reuse, R17, !P1 ;  /* 0x0000001100117207 */ /* 0x040fe20004800000 */
[----:B------:R-:W-:Y:S01]  /*1950*/  IMAD R19, R19, UR6, RZ ;  /* 0x0000000613137c24 */ /* 0x000fe2000f8e02ff */
[C---:B------:R-:W-:Y:S01]  /*1960*/  SEL R21, R0.reuse, R21, !P1 ;  /* 0x0000001500157207 */ /* 0x040fe20004800000 */
[----:B0-----:R-:W-:Y:S01]  /*1970*/  IMAD R2, R23, UR6, RZ ;  /* 0x0000000617027c24 */ /* 0x001fe2000f8e02ff */
[C---:B------:R-:W-:Y:S01]  /*1980*/  SEL R25, R0.reuse, R25, !P1 ;  /* 0x0000001900197207 */ /* 0x040fe20004800000 */
[----:B------:R-:W-:Y:S01]  /*1990*/  IMAD R15, R15, UR6, RZ ;  /* 0x000000060f0f7c24 */ /* 0x000fe2000f8e02ff */
        /* <DEDUP_REMOVED lines=10> */
[----:B------:R-:W-:Y:S01]  /*1a40*/  SEL R0, R0, R37, !P1 ;  /* 0x0000002500007207 */ /* 0x000fe20004800000 */
[----:B------:R-:W-:Y:S01]  /*1a50*/  IMAD R39, R39, UR7, RZ ;  /* 0x0000000727277c24 */ /* 0x000fe2000f8e02ff */
[----:B------:R-:W-:Y:S01]  /*1a60*/  SHF.R.S32.HI R20, RZ, 0x1f, R7 ;  /* 0x0000001fff147819 */ /* 0x000fe20000011407 */
[----:B------:R-:W-:Y:S01]  /*1a70*/  IMAD R27, R27, UR6, RZ ;  /* 0x000000061b1b7c24 */ /* 0x000fe2000f8e02ff */
[----:B------:R-:W-:Y:S01]  /*1a80*/  IADD3 R98, P2, R7, UR10, RZ ;  /* 0x0000000a07627c10 */ /* 0x000fe2000ff5e0ff */
        /* <DEDUP_REMOVED lines=9> */
[----:B------:R-:W-:Y:S01]  /*1b20*/  IADD3.X R20, R20, UR11, RZ, P2, !PT ;  /* 0x0000000b14147c10 */ /* 0x000fe200097fe4ff */
[----:B------:R-:W-:Y:S01]  /*1b30*/  ULDC.64 UR8, c[0x0][0x210] ;  /* 0x0000840000087ab9 */ /* 0x000fe20000000a00 */
[----:B------:R-:W-:Y:S01]  /*1b40*/  SHF.R.S32.HI R11, RZ, 0x1f, R2 ;  /* 0x0000001fff0b7819 */ /* 0x000fe20000011402 */
[----:B------:R-:W-:Y:S01]  /*1b50*/  ULDC UR6, c[0x0][0x23c] ;  /* 0x00008f0000067ab9 */ /* 0x000fe20000000800 */
[----:B------:R-:W-:Y:S01]  /*1b60*/  IADD3 R19, P2, R2, UR10, RZ ;  /* 0x0000000a02137c10 */ /* 0x000fe2000ff5e0ff */
[----:B------:R-:W-:Y:S01]  /*1b70*/  USHF.L.U32 UR17, UR6, 0x5, URZ ;  /* 0x0000000506117899 */ /* 0x000fe2000800063f */
[----:B------:R-:W-:-:S02]  /*1b80*/  SHF.R.S32.HI R0, RZ, 0x1f, R15 ;  /* 0x0000001fff007819 */ /* 0x000fc4000001140f */
[----:B------:R-:W-:Y:S02]  /*1b90*/  CS2R R36, SRZ ;  /* 0x0000000000247805 */ /* 0x000fe4000001ff00 */
[----:B------:R-:W-:Y:S01]  /*1ba0*/  IADD3.X R11, R11, UR11, RZ, P2, !PT ;  /* 0x0000000b0b0b7c10 */ /* 0x000fe200097fe4ff */
[----:B------:R-:W-:Y:S01]  /*1bb0*/  UIADD3 UR16, UR4, 0x2000, URZ ;  /* 0x0000200004107890 */ /* 0x000fe2000fffe03f */
[----:B------:R-:W-:Y:S01]  /*1bc0*/  IADD3 R2, P2, R3, UR10, RZ ;  /* 0x0000000a03027c10 */ /* 0x000fe2000ff5e0ff */
[----:B------:R-:W-:Y:S01]  /*1bd0*/  USHF.R.S32.HI UR18, URZ, 0x1f, UR17 ;  /* 0x0000001f3f127899 */ /* 0x000fe20008011411 */
[----:B------:R-:W-:Y:S02]  /*1be0*/  IADD3 R89, P4, R15, UR10, RZ ;  /* 0x0000000a0f597c10 */ /* 0x000fe4000ff9e0ff */
[----:B------:R-:W-:Y:S01]  /*1bf0*/  SHF.R.S32.HI R22, RZ, 0x1f, R5 ;  /* 0x0000001fff167819 */ /* 0x000fe20000011405 */
[----:B------:R0:W-:Y:S01]  /*1c00*/  STL [R1+0x4], R2 ;  /* 0x0000040201007387 */ /* 0x0001e20000100800 */
[----:B------:R-:W-:-:S02]  /*1c10*/  IADD3.X R15, R0, UR11, RZ, P4, !PT ;  /* 0x0000000b000f7c10 */ /* 0x000fc4000a7fe4ff */
[----:B------:R-:W-:Y:S02]  /*1c20*/  SHF.R.S32.HI R0, RZ, 0x1f, R3 ;  /* 0x0000001fff007819 */ /* 0x000fe40000011403 */
[----:B------:R-:W-:Y:S02]  /*1c30*/  SHF.R.S32.HI R18, RZ, 0x1f, R9 ;  /* 0x0000001fff127819 */ /* 0x000fe40000011409 */
[----:B------:R-:W-:Y:S02]  /*1c40*/  IADD3.X R0, R0, UR11, RZ, P2, !PT ;  /* 0x0000000b00007c10 */ /* 0x000fe400097fe4ff */
[----:B------:R-:W-:Y:S01]  /*1c50*/  IADD3 R91, P1, R9, UR10, RZ ;  /* 0x0000000a095b7c10 */ /* 0x000fe2000ff3e0ff */
[----:B0-----:R-:W0:Y:S01]  /*1c60*/  LDC R2, c[0x0][0x238] ;  /* 0x00008e00ff027b82 */ /* 0x001e220000000800 */
[----:B------:R-:W-:Y:S01]  /*1c70*/  IADD3 R5, P3, R5, UR10, RZ ;  /* 0x0000000a05057c10 */ /* 0x000fe2000ff7e0ff */
[----:B------:R1:W-:Y:S01]  /*1c80*/  STL [R1], R0 ;  /* 0x0000000001007387 */ /* 0x0003e20000100800 */
[----:B------:R-:W-:-:S02]  /*1c90*/  SHF.R.S32.HI R14, RZ, 0x1f, R17 ;  /* 0x0000001fff0e7819 */ /* 0x000fc40000011411 */
[----:B------:R-:W-:Y:S02]  /*1ca0*/  IADD3 R88, P6, R17, UR10, RZ ;  /* 0x0000000a11587c10 */ /* 0x000fe4000ffde0ff */
[----:B------:R-:W-:Y:S02]  /*1cb0*/  IADD3.X R18, R18, UR11, RZ, P1, !PT ;  /* 0x0000000b12127c10 */ /* 0x000fe40008ffe4ff */
[----:B------:R-:W-:Y:S02]  /*1cc0*/  SHF.R.S32.HI R12, RZ, 0x1f, R21 ;  /* 0x0000001fff0c7819 */ /* 0x000fe40000011415 */
[----:B------:R-:W-:Y:S02]  /*1cd0*/  IADD3.X R22, R22, UR11, RZ, P3, !PT ;  /* 0x0000000b16167c10 */ /* 0x000fe40009ffe4ff */
[----:B-1----:R-:W-:Y:S02]  /*1ce0*/  SHF.R.S32.HI R0, RZ, 0x7, R93 ;  /* 0x00000007ff007819 */ /* 0x002fe4000001145d */
[----:B------:R-:W-:-:S02]  /*1cf0*/  SHF.R.S32.HI R10, RZ, 0x1f, R25 ;  /* 0x0000001fff0a7819 */ /* 0x000fc40000011419 */
[----:B------:R-:W-:Y:S02]  /*1d00*/  IADD3 R17, P1, R25, UR10, RZ ;  /* 0x0000000a19117c10 */ /* 0x000fe4000ff3e0ff */
[----:B------:R-:W-:Y:S02]  /*1d10*/  CS2R R24, SRZ ;  /* 0x0000000000187805 */ /* 0x000fe4000001ff00 */
[----:B------:R-:W-:Y:S02]  /*1d20*/  IADD3 R21, P3, R21, UR10, RZ ;  /* 0x0000000a15157c10 */ /* 0x000fe4000ff7e0ff */
[----:B------:R-:W-:Y:S02]  /*1d30*/  SGXT R0, R0, 0x1 ;  /* 0x000000010000781a */ /* 0x000fe40000000200 */
[----:B------:R-:W-:Y:S01]  /*1d40*/  LOP3.LUT R4, R4, 0x90, R41, 0xf8, !PT ;  /* 0x0000009004047812 */ /* 0x000fe200078ef829 */
[-C--:B0-----:R-:W-:Y:S01]  /*1d50*/  IMAD R3, R102, R2.reuse, RZ ;  /* 0x0000000266037224 */ /* 0x081fe200078e02ff */
[----:B------:R-:W-:Y:S01]  /*1d60*/  IADD3.X R10, R10, UR11, RZ, P1, !PT ;  /* 0x0000000b0a0a7c10 */ /* 0x000fe20008ffe4ff */
[-C--:B------:R-:W-:Y:S01]  /*1d70*/  IMAD R3, R99, R2.reuse, RZ ;  /* 0x0000000263037224 */ /* 0x080fe200078e02ff */
[----:B------:R-:W-:Y:S01]  /*1d80*/  IADD3.X R16, R16, UR11, RZ, P0, !PT ;  /* 0x0000000b10107c10 */ /* 0x000fe200087fe4ff */
[-C--:B------:R-:W-:Y:S01]  /*1d90*/  IMAD R97, R97, R2.reuse, RZ ;  /* 0x0000000261617224 */ /* 0x080fe200078e02ff */
[----:B------:R-:W-:Y:S01]  /*1da0*/  IADD3.X R14, R14, UR11, RZ, P6, !PT ;  /* 0x0000000b0e0e7c10 */ /* 0x000fe2000b7fe4ff */
[-C--:B------:R-:W-:Y:S01]  /*1db0*/  IMAD R101, R101, R2.reuse, RZ ;  /* 0x0000000265657224 */ /* 0x080fe200078e02ff */
[----:B------:R-:W-:Y:S01]  /*1dc0*/  IADD3.X R13, R13, UR11, RZ, P5, !PT ;  /* 0x0000000b0d0d7c10 */ /* 0x000fe2000affe4ff */
[-C--:B------:R-:W-:Y:S01]  /*1dd0*/  IMAD R100, R100, R2.reuse, RZ ;  /* 0x0000000264647224 */ /* 0x080fe200078e02ff */
[----:B------:R-:W-:Y:S01]  /*1de0*/  STL [R1+0x18], R97 ;  /* 0x0000186101007387 */ /* 0x000fe20000100800 */
[-C--:B------:R-:W-:Y:S01]  /*1df0*/  IMAD R99, R94, R2.reuse, RZ ;  /* 0x000000025e637224 */ /* 0x080fe200078e02ff */
[----:B------:R-:W-:Y:S01]  /*1e00*/  IADD3.X R12, R12, UR11, RZ, P3, !PT ;  /* 0x0000000b0c0c7c10 */ /* 0x000fe20009ffe4ff */
[-C--:B------:R-:W-:Y:S01]  /*1e10*/  IMAD R3, R96, R2.reuse, RZ ;  /* 0x0000000260037224 */ /* 0x080fe200078e02ff */
[----:B------:R-:W-:Y:S01]  /*1e20*/  IADD3 R9, P1, R39, UR8, RZ ;  /* 0x0000000827097c10 */ /* 0x000fe2000ff3e0ff */
[----:B------:R-:W-:Y:S01]  /*1e30*/  IMAD R2, R95, R2, RZ ;  /* 0x000000025f027224 */ /* 0x000fe200078e02ff */
[----:B------:R-:W-:-:S02]  /*1e40*/  LOP3.LUT R0, R0, 0x90, RZ, 0xc0, !PT ;  /* 0x0000009000007812 */ /* 0x000fc400078ec0ff */
[----:B------:R-:W-:Y:S01]  /*1e50*/  CS2R R40, SRZ ;  /* 0x0000000000287805 */ /* 0x000fe2000001ff00 */
[----:B------:R-:W-:Y:S01]  /*1e60*/  STL [R1+0x14], R3 ;  /* 0x0000140301007387 */ /* 0x000fe20000100800 */
[----:B------:R-:W-:Y:S02]  /*1e70*/  SHF.R.S32.HI R8, RZ, 0x1f, R27 ;  /* 0x0000001fff087819 */ /* 0x000fe4000001141b */
[----:B------:R-:W-:Y:S01]  /*1e80*/  IADD3 R106, P0, R27, UR10, RZ ;  /* 0x0000000a1b6a7c10 */ /* 0x000fe2000ff1e0ff */
[----:B------:R0:W-:Y:S01]  /*1e90*/  STL [R1+0x10], R2 ;  /* 0x0000100201007387 */ /* 0x0001e20000100800 */
[----:B------:R-:W-:Y:S02]  /*1ea0*/  SHF.R.S32.HI R110, RZ, 0x1f, R29 ;  /* 0x0000001fff6e7819 */ /* 0x000fe4000001141d */
[----:B------:R-:W-:Y:S02]  /*1eb0*/  CS2R R26, SRZ ;  /* 0x00000000001a7805 */ /* 0x000fe4000001ff00 */
[----:B------:R-:W-:-:S02]  /*1ec0*/  IADD3 R112, P4, R29, UR10, RZ ;  /* 0x0000000a1d707c10 */ /* 0x000fc4000ff9e0ff */
[----:B------:R-:W-:Y:S02]  /*1ed0*/  CS2R R28, SRZ ;  /* 0x00000000001c7805 */ /* 0x000fe4000001ff00 */
[----:B------:R-:W-:Y:S02]  /*1ee0*/  SHF.R.S32.HI R114, RZ, 0x1f, R31 ;  /* 0x0000001fff727819 */ /* 0x000fe4000001141f */
[----:B------:R-:W-:Y:S02]  /*1ef0*/  IADD3 R116, P6, R31, UR10, RZ ;  /* 0x0000000a1f747c10 */ /* 0x000fe4000ffde0ff */
[----:B------:R-:W-:Y:S02]  /*1f00*/  CS2R R30, SRZ ;  /* 0x00000000001e7805 */ /* 0x000fe4000001ff00 */
[----:B------:R-:W-:Y:S01]  /*1f10*/  SHF.R.S32.HI R118, RZ, 0x1f, R33 ;  /* 0x0000001fff767819 */ /* 0x000fe20000011421 */
[----:B0-----:R-:W-:Y:S01]  /*1f20*/  IMAD R2, R92, UR6, RZ ;  /* 0x000000065c027c24 */ /* 0x001fe2000f8e02ff */
[----:B------:R-:W-:-:S02]  /*1f30*/  IADD3 R120, P5, R33, UR10, RZ ;  /* 0x0000000a21787c10 */ /* 0x000fc4000ffbe0ff */
[----:B------:R-:W-:Y:S02]  /*1f40*/  CS2R R32, SRZ ;  /* 0x0000000000207805 */ /* 0x000fe4000001ff00 */
[----:B------:R-:W-:Y:S02]  /*1f50*/  SHF.R.S32.HI R122, RZ, 0x1f, R35 ;  /* 0x0000001fff7a7819 */ /* 0x000fe40000011423 */
[----:B------:R-:W-:Y:S02]  /*1f60*/  IADD3 R124, P3, R35, UR10, RZ ;  /* 0x0000000a237c7c10 */ /* 0x000fe4000ff7e0ff */
[----:B------:R-:W-:Y:S02]  /*1f70*/  CS2R R34, SRZ ;  /* 0x0000000000227805 */ /* 0x000fe4000001ff00 */
[----:B------:R-:W-:Y:S02]  /*1f80*/  LOP3.LUT R4, R4, R94, RZ, 0xfc, !PT ;  /* 0x0000005e04047212 */ /* 0x000fe400078efcff */
[----:B------:R-:W-:-:S02]  /*1f90*/  LEA.HI.X.SX32 R7, R39, UR9, 0x1, P1 ;  /* 0x0000000927077c11 */ /* 0x000fc400088f0eff */
[----:B------:R-:W-:Y:S02]  /*1fa0*/  CS2R R38, SRZ ;  /* 0x0000000000267805 */ /* 0x000fe4000001ff00 */
[----:B------:R-:W-:Y:S02]  /*1fb0*/  LOP3.LUT R3, R0, 0x17f, R93, 0x78, !PT ;  /* 0x0000017f00037812 */ /* 0x000fe400078e785d */
[----:B------:R-:W-:Y:S02]  /*1fc0*/  IADD3.X R8, R8, UR11, RZ, P0, !PT ;  /* 0x0000000b08087c10 */ /* 0x000fe400087fe4ff */
[----:B------:R-:W-:Y:S02]  /*1fd0*/  IADD3.X R110, R110, UR11, RZ, P4, !PT ;  /* 0x0000000b6e6e7c10 */ /* 0x000fe4000a7fe4ff */
[----:B------:R-:W-:Y:S02]  /*1fe0*/  IADD3.X R114, R114, UR11, RZ, P6, !PT ;  /* 0x0000000b72727c10 */ /* 0x000fe4000b7fe4ff */
[----:B------:R-:W-:-:S02]  /*1ff0*/  IADD3.X R118, R118, UR11, RZ, P5, !PT ;  /* 0x0000000b76767c10 */ /* 0x000fc4000affe4ff */
[----:B------:R-:W-:Y:S02]  /*2000*/  IADD3.X R122, R122, UR11, RZ, P3, !PT ;  /* 0x0000000b7a7a7c10 */ /* 0x000fe40009ffe4ff */
[----:B------:R-:W-:Y:S02]  /*2010*/  SHF.R.S32.HI R6, RZ, 0x5, R6 ;  /* 0x00000005ff067819 */ /* 0x000fe40000011406 */
[----:B------:R-:W-:Y:S02]  /*2020*/  SHF.R.S32.HI R92, RZ, 0x1f, R2 ;  /* 0x0000001fff5c7819 */ /* 0x000fe40000011402 */
[----:B------:R-:W-:-:S07]  /*2030*/  LOP3.LUT R0, R4, 0x10, RZ, 0x3c, !PT ;  /* 0x0000001004007812 */ /* 0x000fce00078e3cff */
.L_x_2:
[----:B------:R-:W0:Y:S01]  /*2040*/  S2R R92, SR_TID.X ;  /* 0x00000000005c7919 */ /* 0x000e220000002100 */
[----:B------:R-:W1:Y:S01]  /*2050*/  LDC R94, c[0x0][0x238] ;  /* 0x00008e00ff5e7b82 */ /* 0x000e620000000800 */
[----:B------:R-:W-:Y:S01]  /*2060*/  PRMT R125, RZ, 0x7610, R125 ;  /* 0x00007610ff7d7816 */ /* 0x000fe2000000007d */
[----:B------:R-:W2:Y:S01]  /*2070*/  S2R R95, SR_TID.X ;  /* 0x00000000005f7919 */ /* 0x000ea20000002100 */
[----:B------:R3:W-:Y:S04]  /*2080*/  STL [R1+0x20], R3 ;  /* 0x0000200301007387 */ /* 0x0007e80000100800 */
[----:B------:R4:W-:Y:S01]  /*2090*/  STL [R1+0x1c], R6 ;  /* 0x00001c0601007387 */ /* 0x0009e20000100800 */
[----:B------:R-:W-:Y:S01]  /*20a0*/  PRMT R108, RZ, 0x7610, R108 ;  /* 0x00007610ff6c7816 */ /* 0x000fe2000000006c */
[----:B---3--:R-:W3:Y:S01]  /*20b0*/  S2R R3, SR_TID.X ;  /* 0x0000000000037919 */ /* 0x008ee20000002100 */
[----:B0-----:R-:W-:-:S02]  /*20c0*/  SHF.R.U32.HI R92, RZ, 0x7, R92 ;  /* 0x00000007ff5c7819 */ /* 0x001fc4000001165c */
[----:B--2---:R-:W-:Y:S02]  /*20d0*/  SHF.R.U32.HI R96, RZ, 0x7, R95 ;  /* 0x00000007ff607819 */ /* 0x004fe4000001165f */
[----:B------:R-:W-:Y:S02]  /*20e0*/  SGXT.U32 R92, R92, 0x2 ;  /* 0x000000025c5c781a */ /* 0x000fe40000000000 */
[----:B------:R-:W-:-:S03]  /*20f0*/  SGXT.U32 R96, R96, 0x2 ;  /* 0x000000026060781a */ /* 0x000fc60000000000 */
[----:B-1----:R-:W-:Y:S01]  /*2100*/  IMAD R94, R92, R94, RZ ;  /* 0x0000005e5c5e7224 */ /* 0x002fe200078e02ff */
[----:B------:R-:W-:-:S04]  /*2110*/  ISETP.GE.AND P0, PT, R96, UR14, PT ;  /* 0x0000000e60007c0c */ /* 0x000fc8000bf06270 */
[----:B------:R-:W-:-:S04]  /*2120*/  IADD3 R92, P1, R94, R9, RZ ;  /* 0x000000095e5c7210 */ /* 0x000fc80007f3e0ff */
[----:B------:R-:W-:Y:S02]  /*2130*/  LEA.HI.X.SX32 R93, R94, R7, 0x1, P1 ;  /* 0x000000075e5d7211 */ /* 0x000fe400008f0eff */
[----:B------:R-:W-:-:S03]  /*2140*/  LEA.HI R94, R95, 0x4, RZ, 0x19 ;  /* 0x000000045f5e7811 */ /* 0x000fc600078fc8ff */
[----:B------:R0:W2:Y:S01]  /*2150*/  @!P0 LDG.E.U8 R125, desc[UR12][R92.64] ;  /* 0x0000000c5c7d8981 */ /* 0x0000a2000c1e1100 */
[----:B------:R-:W-:-:S04]  /*2160*/  SHF.R.U32.HI R97, RZ, 0x7, R95 ;  /* 0x00000007ff617819 */ /* 0x000fc8000001165f */
[----:B------:R-:W-:Y:S01]  /*2170*/  SGXT.U32 R97, R97, 0x2 ;  /* 0x000000026161781a */ /* 0x000fe20000000000 */
[----:B------:R-:W5:Y:S01]  /*2180*/  LDL R93, [R1+0x10] ;  /* 0x00001000015d7983 */ /* 0x000f620000100800 */
[----:B0-----:R-:W0:Y:S01]  /*2190*/  LDC R92, c[0x0][0x238] ;  /* 0x00008e00ff5c7b82 */ /* 0x001e220000000800 */
[----:B------:R-:W-:Y:S02]  /*21a0*/  ISETP.GE.AND P2, PT, R94, UR14, PT ;  /* 0x0000000e5e007c0c */ /* 0x000fe4000bf46270 */
[----:B------:R-:W-:-:S04]  /*21b0*/  LOP3.LUT R95, R97, 0x8, RZ, 0xfc, !PT ;  /* 0x00000008615f7812 */ /* 0x000fc800078efcff */
[----:B------:R-:W-:Y:S01]  /*21c0*/  ISETP.GE.AND P3, PT, R95, UR14, PT ;  /* 0x0000000e5f007c0c */ /* 0x000fe2000bf66270 */
[----:B0-----:R-:W-:-:S05]  /*21d0*/  IMAD R92, R94, R92, RZ ;  /* 0x0000005c5e5c7224 */ /* 0x001fca00078e02ff */
[----:B------:R-:W-:-:S04]  /*21e0*/  IADD3 R94, P0, R92, R9, RZ ;  /* 0x000000095c5e7210 */ /* 0x000fc80007f1e0ff */
[----:B------:R-:W-:Y:S02]  /*21f0*/  LEA.HI.X.SX32 R95, R92, R7, 0x1, P0 ;  /* 0x000000075c5f7211 */ /* 0x000fe400000f0eff */
[----:B-----5:R-:W-:Y:S02]  /*2200*/  IADD3 R92, P1, R93, R9, RZ ;  /* 0x000000095d5c7210 */ /* 0x020fe40007f3e0ff */
[----:B------:R-:W5:Y:S01]  /*2210*/  LDL R93, [R1+0x10] ;  /* 0x00001000015d7983 */ /* 0x000f620000100800 */
[----:B----4-:R-:W-:-:S06]  /*2220*/  PRMT R6, RZ, 0x7610, R6 ;  /* 0x00007610ff067816 */ /* 0x010fcc0000000006 */
[----:B------:R0:W4:Y:S02]  /*2230*/  @!P2 LDG.E.U8 R6, desc[UR12][R94.64] ;  /* 0x0000000c5e06a981 */ /* 0x000124000c1e1100 */
[----:B0-----:R-:W0:Y:S01]  /*2240*/  S2R R95, SR_TID.X ;  /* 0x00000000005f7919 */ /* 0x001e220000002100 */
[----:B---3--:R-:W-:Y:S02]  /*2250*/  LEA.HI R97, R3, 0xc, RZ, 0x19 ;  /* 0x0000000c03617811 */ /* 0x008fe400078fc8ff */
[----:B------:R-:W-:-:S04]  /*2260*/  SHF.R.U32.HI R3, RZ, 0x7, R3 ;  /* 0x00000007ff037819 */ /* 0x000fc80000011603 */
[----:B------:R-:W-:-:S04]  /*2270*/  SGXT.U32 R3, R3, 0x2 ;  /* 0x000000020303781a */ /* 0x000fc80000000000 */
[----:B------:R-:W-:Y:S02]  /*2280*/  LOP3.LUT R3, R3, 0x10, RZ, 0xfc, !PT ;  /* 0x0000001003037812 */ /* 0x000fe400078efcff */
[----:B0-----:R-:W-:Y:S02]  /*2290*/  LEA.HI R94, R95, 0xc, RZ, 0x19 ;  /* 0x0000000c5f5e7811 */ /* 0x001fe400078fc8ff */
[----:B------:R-:W0:Y:S01]  /*22a0*/  LDC R95, c[0x0][0x238] ;  /* 0x00008e00ff5f7b82 */ /* 0x000e220000000800 */
[----:B-----5:R-:W-:-:S05]  /*22b0*/  LEA.HI.X.SX32 R93, R93, R7, 0x1, P1 ;  /* 0x000000075d5d7211 */ /* 0x020fca00008f0eff */
[----:B------:R1:W3:Y:S04]  /*22c0*/  @!P3 LDG.E.U8 R108, desc[UR12][R92.64] ;  /* 0x0000000c5c6cb981 */ /* 0x0002e8000c1e1100 */
[----:B------:R-:W5:Y:S01]  /*22d0*/  LDL R93, [R1+0x14] ;  /* 0x00001400015d7983 */ /* 0x000f620000100800 */
[----:B------:R-:W-:Y:S02]  /*22e0*/  ISETP.GE.AND P1, PT, R3, UR14, PT ;  /* 0x0000000e03007c0c */ /* 0x000fe4000bf26270 */
[----:B------:R-:W1:Y:S01]  /*22f0*/  S2R R3, SR_TID.X ;  /* 0x0000000000037919 */ /* 0x000e620000002100 */
[----:B0-----:R-:W-:-:S05]  /*2300*/  IMAD R95, R94, R95, RZ ;  /* 0x0000005f5e5f7224 */ /* 0x001fca00078e02ff */
[----:B------:R-:W-:Y:S02]  /*2310*/  IADD3 R94, P2, R95, R9, RZ ;  /* 0x000000095f5e7210 */ /* 0x000fe40007f5e0ff */
[----:B------:R-:W0:Y:S01]  /*2320*/  LDC R95, c[0x0][0x238] ;  /* 0x00008e00ff5f7b82 */ /* 0x000e220000000800 */
[----:B-1----:R-:W-:-:S07]  /*2330*/  LEA.HI R92, R3, 0x14, RZ, 0x19 ;  /* 0x00000014035c7811 */ /* 0x002fce00078fc8ff */
[----:B------:R-:W1:Y:S01]  /*2340*/  LDC R3, c[0x0][0x238] ;  /* 0x00008e00ff037b82 */ /* 0x000e620000000800 */
[----:B0-----:R-:W-:-:S05]  /*2350*/  IMAD R95, R97, R95, RZ ;  /* 0x0000005f615f7224 */ /* 0x001fca00078e02ff */
[----:B------:R-:W-:Y:S02]  /*2360*/  LEA.HI.X.SX32 R95, R95, R7, 0x1, P2 ;  /* 0x000000075f5f7211 */ /* 0x000fe400010f0eff */
[C---:B------:R-:W-:Y:S01]  /*2370*/  ISETP.GE.AND P2, PT, R92.reuse, UR14, PT ;  /* 0x0000000e5c007c0c */ /* 0x040fe2000bf46270 */
[----:B-1----:R-:W-:Y:S01]  /*2380*/  IMAD R3, R92, R3, RZ ;  /* 0x000000035c037224 */ /* 0x002fe200078e02ff */
[----:B------:R-:W-:Y:S02]  /*2390*/  ISETP.GE.AND P0, PT, R97, UR14, PT ;  /* 0x0000000e61007c0c */ /* 0x000fe4000bf06270 */
[----:B------:R-:W2:Y:S01]  /*23a0*/  LDL R97, [R1+0x18] ;  /* 0x0000180001617983 */ /* 0x000ea20000100800 */
[----:B-----5:R-:W-:-:S03]  /*23b0*/  IADD3 R92, P3, R93, R9, RZ ;  /* 0x000000095d5c7210 */ /* 0x020fc60007f7e0ff */
[----:B------:R-:W5:Y:S01]  /*23c0*/  LDL R93, [R1+0x14] ;  /* 0x00001400015d7983 */ /* 0x000f620000100800 */
[----:B------:R-:W-:Y:S02]  /*23d0*/  LOP3.LUT R96, R96, 0x18, RZ, 0xfc, !PT ;  /* 0x0000001860607812 */ /* 0x000fe400078efcff */
[----:B------:R-:W-:-:S06]  /*23e0*/  PRMT R107, RZ, 0x7610, R107 ;  /* 0x00007610ff6b7816 */ /* 0x000fcc000000006b */
[----:B------:R0:W3:Y:S02]  /*23f0*/  @!P0 LDG.E.U8 R107, desc[UR12][R94.64] ;  /* 0x0000000c5e6b8981 */ /* 0x0000e4000c1e1100 */
[----:B0-----:R-:W-:-:S04]  /*2400*/  IADD3 R94, P0, R3, R9, RZ ;  /* 0x00000009035e7210 */ /* 0x001fc80007f1e0ff */
[----:B------:R-:W-:Y:S02]  /*2410*/  LEA.HI.X.SX32 R95, R3, R7, 0x1, P0 ;  /* 0x00000007035f7211 */ /* 0x000fe400000f0eff */
[----:B------:R-:W0:Y:S01]  /*2420*/  LDC R3, c[0x0][0x238] ;  /* 0x00008e00ff037b82 */ /* 0x000e220000000800 */
[----:B------:R-:W-:Y:S02]  /*2430*/  PRMT R105, RZ, 0x7610, R105 ;  /* 0x00007610ff697816 */ /* 0x000fe40000000069 */
[----:B------:R-:W-:Y:S02]  /*2440*/  PRMT R104, RZ, 0x7610, R104 ;  /* 0x00007610ff687816 */ /* 0x000fe40000000068 */
[----:B------:R-:W-:-:S04]  /*2450*/  PRMT R103, RZ, 0x7610, R103 ;  /* 0x00007610ff677816 */ /* 0x000fc80000000067 */
[----:B------:R-:W3:Y:S01]  /*2460*/  @!P2 LDG.E.U8 R104, desc[UR12][R94.64] ;  /* 0x0000000c5e68a981 */ /* 0x000ee2000c1e1100 */
[----:B------:R-:W-:Y:S02]  /*2470*/  PRMT R102, RZ, 0x7610, R102 ;  /* 0x00007610ff667816 */ /* 0x000fe40000000066 */
[----:B------:R-:W-:Y:S02]  /*2480*/  PRMT R99, RZ, 0x7610, R99 ;  /* 0x00007610ff637816 */ /* 0x000fe40000000063 */
[----:B------:R-:W-:Y:S02]  /*2490*/  PRMT R100, RZ, 0x7610, R100 ;  /* 0x00007610ff647816 */ /* 0x000fe40000000064 */
[----:B------:R-:W-:Y:S02]  /*24a0*/  PRMT R101, RZ, 0x7610, R101 ;  /* 0x00007610ff657816 */ /* 0x000fe40000000065 */
[----:B------:R-:W-:Y:S02]  /*24b0*/  PRMT R109, RZ, 0x7610, R109 ;  /* 0x00007610ff6d7816 */ /* 0x000fe4000000006d */
[----:B------:R-:W-:-:S02]  /*24c0*/  PRMT R111, RZ, 0x7610, R111 ;  /* 0x00007610ff6f7816 */ /* 0x000fc4000000006f */
[----:B------:R-:W-:Y:S02]  /*24d0*/  PRMT R113, RZ, 0x7610, R113 ;  /* 0x00007610ff717816 */ /* 0x000fe40000000071 */
[----:B------:R-:W-:Y:S02]  /*24e0*/  PRMT R115, RZ, 0x7610, R115 ;  /* 0x00007610ff737816 */ /* 0x000fe40000000073 */
[----:B------:R-:W-:Y:S02]  /*24f0*/  PRMT R117, RZ, 0x7610, R117 ;  /* 0x00007610ff757816 */ /* 0x000fe40000000075 */
[----:B------:R-:W-:Y:S02]  /*2500*/  PRMT R119, RZ, 0x7610, R119 ;  /* 0x00007610ff777816 */ /* 0x000fe40000000077 */
[----:B------:R-:W-:Y:S02]  /*2510*/  PRMT R121, RZ, 0x7610, R121 ;  /* 0x00007610ff797816 */ /* 0x000fe40000000079 */
[----:B-----5:R-:W-:-:S02]  /*2520*/  LEA.HI.X.SX32 R93, R93, R7, 0x1, P3 ;  /* 0x000000075d5d7211 */ /* 0x020fc400018f0eff */
[----:B------:R-:W-:Y:S02]  /*2530*/  ISETP.GE.AND P3, PT, R96, UR14, PT ;  /* 0x0000000e60007c0c */ /* 0x000fe4000bf66270 */
[----:B------:R-:W1:Y:S01]  /*2540*/  S2R R96, SR_TID.X ;  /* 0x0000000000607919 */ /* 0x000e620000002100 */
[----:B------:R2:W5:Y:S02]  /*2550*/  @!P1 LDG.E.U8 R105, desc[UR12][R92.64] ;  /* 0x0000000c5c699981 */ /* 0x000564000c1e1100 */
[----:B--2---:R-:W-:Y:S02]  /*2560*/  IADD3 R92, P0, R97, R9, RZ ;  /* 0x00000009615c7210 */ /* 0x004fe40007f1e0ff */
[----:B-1----:R-:W-:-:S04]  /*2570*/  LEA.HI R93, R96, 0x1c, RZ, 0x19 ;  /* 0x0000001c605d7811 */ /* 0x002fc800078fc8ff */
[C---:B------:R-:W-:Y:S01]  /*2580*/  ISETP.GE.AND P4, PT, R93.reuse, UR14, PT ;  /* 0x0000000e5d007c0c */ /* 0x040fe2000bf86270 */
[----:B0-----:R-:W-:Y:S01]  /*2590*/  IMAD R3, R93, R3, RZ ;  /* 0x000000035d037224 */ /* 0x001fe200078e02ff */
[----:B------:R-:W-:-:S04]  /*25a0*/  LEA.HI.X.SX32 R93, R97, R7, 0x1, P0 ;  /* 0x00000007615d7211 */ /* 0x000fc800000f0eff */
[C---:B------:R-:W-:Y:S01]  /*25b0*/  IADD3 R94, P1, R3.reuse, R9, RZ ;  /* 0x00000009035e7210 */ /* 0x040fe20007f3e0ff */
[----:B------:R0:W2:Y:S03]  /*25c0*/  @!P3 LDG.E.U8 R103, desc[UR12][R92.64] ;  /* 0x0000000c5c67b981 */ /* 0x0000a6000c1e1100 */
[----:B------:R-:W-:Y:S02]  /*25d0*/  LEA.HI.X.SX32 R95, R3, R7, 0x1, P1 ;  /* 0x00000007035f7211 */ /* 0x000fe400008f0eff */
[----:B------:R-:W-:Y:S01]  /*25e0*/  LOP3.LUT R96, R96, 0x1f, RZ, 0xc0, !PT ;  /* 0x0000001f60607812 */ /* 0x000fe200078ec0ff */
[----:B------:R-:W5:Y:S04]  /*25f0*/  LDL R3, [R1] ;  /* 0x0000000001037983 */ /* 0x000f680000100800 */
[----:B------:R1:W2:Y:S01]  /*2600*/  @!P4 LDG.E.U8 R102, desc[UR12][R94.64] ;  /* 0x0000000c5e66c981 */ /* 0x0002a2000c1e1100 */
[----:B------:R-:W-:Y:S01]  /*2610*/  BAR.SYNC.DEFER_BLOCKING 0x0 ;  /* 0x0000000000007b1d */ /* 0x000fe20000010000 */
[----:B------:R-:W-:-:S02]  /*2620*/  ISETP.GE.AND P0, PT, R96, UR14, PT ;  /* 0x0000000e60007c0c */ /* 0x000fc4000bf06270 */
[--C-:B------:R-:W-:Y:S02]  /*2630*/  SHF.R.S32.HI R96, RZ, 0x1f, R2.reuse ;  /* 0x0000001fff607819 */ /* 0x100fe40000011402 */
[C---:B0-----:R-:W-:Y:S02]  /*2640*/  IADD3 R92, P1, R2.reuse, R98, RZ ;  /* 0x00000062025c7210 */ /* 0x041fe40007f3e0ff */
[----:B-1----:R-:W-:Y:S02]  /*2650*/  IADD3 R94, P2, R2, R91, RZ ;  /* 0x0000005b025e7210 */ /* 0x002fe40007f5e0ff */
[----:B------:R-:W-:Y:S01]  /*2660*/  SHF.R.S32.HI R97, RZ, 0x1f, R2 ;  /* 0x0000001fff617819 */ /* 0x000fe20000011402 */
[----:B------:R-:W-:Y:S01]  /*2670*/  IMAD.X R93, R96, 0x1, R20, P1 ;  /* 0x00000001605d7824 */ /* 0x000fe200008e0614 */
[----:B------:R-:W-:-:S03]  /*2680*/  IADD3 R96, P1, R2, R90, RZ ;  /* 0x0000005a02607210 */ /* 0x000fc60007f3e0ff */
[C---:B------:R-:W-:Y:S02]  /*2690*/  IMAD.X R95, R97.reuse, 0x1, R18, P2 ;  /* 0x00000001615f7824 */ /* 0x040fe400010e0612 */
[----:B------:R-:W-:Y:S01]  /*26a0*/  IMAD.X R97, R97, 0x1, R16, P1 ;  /* 0x0000000161617824 */ /* 0x000fe200008e0610 */
[----:B------:R0:W2:Y:S04]  /*26b0*/  @!P0 LDG.E.U8 R99, desc[UR12][R92.64] ;  /* 0x0000000c5c638981 */ /* 0x0000a8000c1e1100 */
[----:B------:R1:W2:Y:S04]  /*26c0*/  @!P0 LDG.E.U8 R100, desc[UR12][R94.64] ;  /* 0x0000000c5e648981 */ /* 0x0002a8000c1e1100 */
[----:B------:R4:W2:Y:S01]  /*26d0*/  @!P0 LDG.E.U8 R101, desc[UR12][R96.64] ;  /* 0x0000000c60658981 */ /* 0x0008a2000c1e1100 */
[----:B0-----:R-:W-:-:S02]  /*26e0*/  IADD3 R92, P1, R2, R89, RZ ;  /* 0x00000059025c7210 */ /* 0x001fc40007f3e0ff */
[----:B-1----:R-:W-:Y:S02]  /*26f0*/  SHF.R.S32.HI R95, RZ, 0x1f, R2 ;  /* 0x0000001fff5f7819 */ /* 0x002fe40000011402 */
[----:B----4-:R-:W-:-:S03]  /*2700*/  PRMT R96, RZ, 0x7610, R96 ;  /* 0x00007610ff607816 */ /* 0x010fc60000000060 */
[C---:B------:R-:W-:Y:S01]  /*2710*/  IMAD.X R93, R95.reuse, 0x1, R15, P1 ;  /* 0x000000015f5d7824 */ /* 0x040fe200008e060f */
[----:B------:R-:W-:Y:S02]  /*2720*/  IADD3 R94, P1, R2, R88, RZ ;  /* 0x00000058025e7210 */ /* 0x000fe40007f3e0ff */
[----:B------:R-:W-:Y:S02]  /*2730*/  PRMT R97, RZ, 0x7610, R97 ;  /* 0x00007610ff617816 */ /* 0x000fe40000000061 */
[----:B------:R0:W4:Y:S01]  /*2740*/  @!P0 LDG.E.U8 R96, desc[UR12][R92.64] ;  /* 0x0000000c5c608981 */ /* 0x000122000c1e1100 */
[----:B------:R-:W-:-:S05]  /*2750*/  IMAD.X R95, R95, 0x1, R14, P1 ;  /* 0x000000015f5f7824 */ /* 0x000fca00008e060e */
[----:B------:R1:W4:Y:S01]  /*2760*/  @!P0 LDG.E.U8 R97, desc[UR12][R94.64] ;  /* 0x0000000c5e618981 */ /* 0x000322000c1e1100 */
[----:B0-----:R-:W-:Y:S02]  /*2770*/  IADD3 R92, P1, R2, R23, RZ ;  /* 0x00000017025c7210 */ /* 0x001fe40007f3e0ff */
[----:B------:R-:W-:Y:S02]  /*2780*/  SHF.R.S32.HI R93, RZ, 0x1f, R2 ;  /* 0x0000001fff5d7819 */ /* 0x000fe40000011402 */
[----:B-1----:R-:W-:-:S03]  /*2790*/  PRMT R94, RZ, 0x7610, R94 ;  /* 0x00007610ff5e7816 */ /* 0x002fc6000000005e */
[----:B------:R-:W-:-:S05]  /*27a0*/  IMAD.X R93, R93, 0x1, R13, P1 ;  /* 0x000000015d5d7824 */ /* 0x000fca00008e060d */
[----:B------:R0:W4:Y:S01]  /*27b0*/  @!P0 LDG.E.U8 R94, desc[UR12][R92.64] ;  /* 0x0000000c5c5e8981 */ /* 0x000122000c1e1100 */
[----:B------:R-:W-:Y:S02]  /*27c0*/  PRMT R95, RZ, 0x7610, R95 ;  /* 0x00007610ff5f7816 */ /* 0x000fe4000000005f */
[----:B0-----:R-:W-:Y:S02]  /*27d0*/  IADD3 R92, P1, R2, R21, RZ ;  /* 0x00000015025c7210 */ /* 0x001fe40007f3e0ff */
[----:B------:R-:W-:-:S05]  /*27e0*/  SHF.R.S32.HI R93, RZ, 0x1f, R2 ;  /* 0x0000001fff5d7819 */ /* 0x000fca0000011402 */
[----:B------:R-:W-:-:S05]  /*27f0*/  IMAD.X R93, R93, 0x1, R12, P1 ;  /* 0x000000015d5d7824 */ /* 0x000fca00008e060c */
[----:B------:R0:W4:Y:S02]  /*2800*/  @!P0 LDG.E.U8 R95, desc[UR12][R92.64] ;  /* 0x0000000c5c5f8981 */ /* 0x000124000c1e1100 */
        /* <DEDUP_REMOVED lines=27> */
[----:B------:R0:W4:Y:S04]  /*29c0*/  @!P0 LDG.E.U8 R121, desc[UR12][R92.64] ;  /* 0x0000000c5c798981 */ /* 0x000128000c1e1100 */
[----:B------:R-:W0:Y:S01]  /*29d0*/  LDL R93, [R1+0x4] ;  /* 0x00000400015d7983 */ /* 0x000e220000100800 */
[----:B------:R-:W-:-:S03]  /*29e0*/  PRMT R123, RZ, 0x7610, R123 ;  /* 0x00007610ff7b7816 */ /* 0x000fc6000000007b */
[----:B------:R1:W-:Y:S02]  /*29f0*/  STS.U8 [R4+UR4+0x2000], R125 ;  /* 0x0020007d04007988 */ /* 0x0003e40008000004 */
[----:B-1----:R-:W-:Y:S02]  /*2a00*/  PRMT R125, RZ, 0x7610, R125 ;  /* 0x00007610ff7d7816 */ /* 0x002fe4000000007d */
[----:B------:R1:W-:Y:S04]  /*2a10*/  STS.U8 [R4+UR4+0x2004], R6 ;  /* 0x0020040604007988 */ /* 0x0003e80008000004 */
[----:B---3--:R3:W-:Y:S01]  /*2a20*/  STS.U8 [R4+UR4+0x2008], R108 ;  /* 0x0020086c04007988 */ /* 0x0087e20008000004 */
[----:B0-----:R-:W-:Y:S02]  /*2a30*/  IADD3 R92, P1, R2, R93, RZ ;  /* 0x0000005d025c7210 */ /* 0x001fe40007f3e0ff */
[----:B------:R-:W-:-:S05]  /*2a40*/  SHF.R.S32.HI R93, RZ, 0x1f, R2 ;  /* 0x0000001fff5d7819 */ /* 0x000fca0000011402 */
[----:B-----5:R-:W-:Y:S02]  /*2a50*/  IMAD.X R93, R93, 0x1, R3, P1 ;  /* 0x000000015d5d7824 */ /* 0x020fe400008e0603 */
[----:B------:R-:W5:Y:S04]  /*2a60*/  LDL.LU R3, [R1+0x20] ;  /* 0x0000200001037983 */ /* 0x000f680000300800 */
[----:B------:R0:W4:Y:S04]  /*2a70*/  @!P0 LDG.E.U8 R123, desc[UR12][R92.64] ;  /* 0x0000000c5c7b8981 */ /* 0x000128000c1e1100 */
[----:B-1----:R-:W4:Y:S01]  /*2a80*/  LDL.LU R6, [R1+0x1c] ;  /* 0x00001c0001067983 */ /* 0x002f220000300800 */
[----:B0-----:R-:W-:-:S02]  /*2a90*/  IADD3 R92, P1, R2, R5, RZ ;  /* 0x00000005025c7210 */ /* 0x001fc40007f3e0ff */
[----:B------:R-:W-:-:S05]  /*2aa0*/  SHF.R.S32.HI R93, RZ, 0x1f, R2 ;  /* 0x0000001fff5d7819 */ /* 0x000fca0000011402 */
[----:B------:R-:W-:-:S05]  /*2ab0*/  IMAD.X R93, R93, 0x1, R22, P1 ;  /* 0x000000015d5d7824 */ /* 0x000fca00008e0616 */
[----:B------:R0:W4:Y:S04]  /*2ac0*/  @!P0 LDG.E.U8 R125, desc[UR12][R92.64] ;  /* 0x0000000c5c7d8981 */ /* 0x000128000c1e1100 */
[----:B------:R-:W4:Y:S04]  /*2ad0*/  LDL.LU R93, [R1] ;  /* 0x00000000015d7983 */ /* 0x000f280000300800 */
[----:B------:R1:W-:Y:S01]  /*2ae0*/  STS.U8 [R4+UR4+0x200c], R107 ;  /* 0x00200c6b04007988 */ /* 0x0003e20008000004 */
[----:B------:R-:W-:Y:S01]  /*2af0*/  USHF.L.U32 UR6, UR15, 0x5, URZ ;  /* 0x000000050f067899 */ /* 0x000fe2000800063f */
[----:B------:R-:W-:-:S02]  /*2b00*/  UMOV UR9, 0xc0000010 ;  /* 0xc000001000097882 */ /* 0x000fc40000000000 */
[----:B---3--:R-:W3:Y:S01]  /*2b10*/  LDL.LU R108, [R1+0x4] ;  /* 0x00000400016c7983 */ /* 0x008ee20000300800 */
[----:B------:R-:W-:Y:S01]  /*2b20*/  UMOV UR11, 0xc0000010 ;  /* 0xc0000010000b7882 */ /* 0x000fe20000000000 */
[----:B------:R-:W-:Y:S01]  /*2b30*/  IADD3 R98, P2, R98, UR17, RZ ;  /* 0x0000001162627c10 */ /* 0x000fe2000ff5e0ff */
[----:B0-----:R-:W0:Y:S01]  /*2b40*/  LDC R92, c[0x0][0x238] ;  /* 0x00008e00ff5c7b82 */ /* 0x001e220000000800 */
[----:B------:R1:W-:Y:S04]  /*2b50*/  STS.U8 [R0+UR4+0x2000], R105 ;  /* 0x0020006900007988 */ /* 0x0003e80008000004 */
[----:B------:R1:W-:Y:S04]  /*2b60*/  STS.U8 [R0+UR4+0x2004], R104 ;  /* 0x0020046800007988 */ /* 0x0003e80008000004 */
[----:B--2---:R1:W-:Y:S04]  /*2b70*/  STS.U8 [R0+UR4+0x2008], R103 ;  /* 0x0020086700007988 */ /* 0x0043e80008000004 */
[----:B------:R1:W-:Y:S01]  /*2b80*/  STS.U8 [R0+UR4+0x200c], R102 ;  /* 0x00200c6600007988 */ /* 0x0003e20008000004 */
[----:B------:R-:W-:-:S02]  /*2b90*/  ULOP3.LUT UR7, UR6, 0x80, URZ, 0xc0, !UPT ;  /* 0x0000008006077892 */ /* 0x000fc4000f8ec03f */
[----:B------:R-:W-:Y:S02]  /*2ba0*/  ULOP3.LUT UR6, UR6, 0x100, URZ, 0xc0, !UPT ;  /* 0x0000010006067892 */ /* 0x000fe4000f8ec03f */
[----:B------:R-:W-:Y:S02]  /*2bb0*/  ULEA.HI UR7, UR16, UR7, URZ, 0x1c ;  /* 0x0000000710077291 */ /* 0x000fe4000f8fe03f */
[----:B------:R-:W-:Y:S02]  /*2bc0*/  ULEA.HI UR6, UR4, UR6, URZ, 0x1c ;  /* 0x0000000604067291 */ /* 0x000fe4000f8fe03f */
[----:B------:R-:W-:Y:S02]  /*2bd0*/  ULOP3.LUT UR8, UR7, 0x3fff, URZ, 0xc0, !UPT ;  /* 0x00003fff07087892 */ /* 0x000fe4000f8ec03f */
[----:B------:R-:W-:Y:S01]  /*2be0*/  ULOP3.LUT UR10, UR6, 0x3fff, URZ, 0xc0, !UPT ;  /* 0x00003fff060a7892 */ /* 0x000fe2000f8ec03f */
[----:B------:R-:W-:Y:S02]  /*2bf0*/  IADD3.X R20, R20, UR18, RZ, P2, !PT ;  /* 0x0000001214147c10 */ /* 0x000fe400097fe4ff */
[----:B------:R-:W-:-:S04]  /*2c00*/  IADD3 R19, P2, R19, UR17, RZ ;  /* 0x0000001113137c10 */ /* 0x000fc8000ff5e0ff */
[----:B------:R-:W-:Y:S02]  /*2c10*/  IADD3.X R11, R11, UR18, RZ, P2, !PT ;  /* 0x000000120b0b7c10 */ /* 0x000fe400097fe4ff */
[----:B------:R-:W-:-:S04]  /*2c20*/  IADD3 R90, P4, R90, UR17, RZ ;  /* 0x000000115a5a7c10 */ /* 0x000fc8000ff9e0ff */
[----:B------:R-:W-:Y:S02]  /*2c30*/  IADD3.X R16, R16, UR18, RZ, P4, !PT ;  /* 0x0000001210107c10 */ /* 0x000fe4000a7fe4ff */
[----:B------:R-:W-:Y:S02]  /*2c40*/  IADD3 R106, P4, R106, UR17, RZ ;  /* 0x000000116a6a7c10 */ /* 0x000fe4000ff9e0ff */
[----:B------:R-:W-:Y:S02]  /*2c50*/  IADD3 R5, P1, R5, UR17, RZ ;  /* 0x0000001105057c10 */ /* 0x000fe4000ff3e0ff */
[----:B------:R-:W-:Y:S02]  /*2c60*/  IADD3.X R8, R8, UR18, RZ, P4, !PT ;  /* 0x0000001208087c10 */ /* 0x000fe4000a7fe4ff */
[----:B------:R-:W-:Y:S02]  /*2c70*/  IADD3 R91, P3, R91, UR17, RZ ;  /* 0x000000115b5b7c10 */ /* 0x000fe4000ff7e0ff */
[----:B------:R-:W-:-:S02]  /*2c80*/  IADD3.X R22, R22, UR18, RZ, P1, !PT ;  /* 0x0000001216167c10 */ /* 0x000fc40008ffe4ff */
[----:B------:R-:W-:Y:S02]  /*2c90*/  IADD3 R89, P5, R89, UR17, RZ ;  /* 0x0000001159597c10 */ /* 0x000fe4000ffbe0ff */
[----:B------:R-:W-:Y:S02]  /*2ca0*/  IADD3 R88, P6, R88, UR17, RZ ;  /* 0x0000001158587c10 */ /* 0x000fe4000ffde0ff */
[----:B------:R-:W-:Y:S02]  /*2cb0*/  IADD3 R23, P0, R23, UR17, RZ ;  /* 0x0000001117177c10 */ /* 0x000fe4000ff1e0ff */
[----:B------:R-:W-:Y:S01]  /*2cc0*/  IADD3 R21, P1, R21, UR17, RZ ;  /* 0x0000001115157c10 */ /* 0x000fe2000ff3e0ff */
[----:B0-----:R-:W-:Y:S01]  /*2cd0*/  IMAD.SHL.U32 R92, R92, 0x20, RZ ;  /* 0x000000205c5c7824 */ /* 0x001fe200078e00ff */
[----:B------:R-:W-:Y:S02]  /*2ce0*/  IADD3.X R18, R18, UR18, RZ, P3, !PT ;  /* 0x0000001212127c10 */ /* 0x000fe40009ffe4ff */
[----:B------:R-:W-:-:S02]  /*2cf0*/  IADD3 R17, P3, R17, UR17, RZ ;  /* 0x0000001111117c10 */ /* 0x000fc4000ff7e0ff */
[----:B------:R-:W-:Y:S02]  /*2d00*/  IADD3.X R15, R15, UR18, RZ, P5, !PT ;  /* 0x000000120f0f7c10 */ /* 0x000fe4000affe4ff */
[----:B------:R-:W-:Y:S02]  /*2d10*/  IADD3.X R14, R14, UR18, RZ, P6, !PT ;  /* 0x000000120e0e7c10 */ /* 0x000fe4000b7fe4ff */
[----:B------:R-:W-:Y:S02]  /*2d20*/  IADD3.X R13, R13, UR18, RZ, P0, !PT ;  /* 0x000000120d0d7c10 */ /* 0x000fe400087fe4ff */
[----:B------:R-:W-:Y:S02]  /*2d30*/  IADD3.X R12, R12, UR18, RZ, P1, !PT ;  /* 0x000000120c0c7c10 */ /* 0x000fe40008ffe4ff */
[----:B------:R-:W-:Y:S02]  /*2d40*/  IADD3 R112, P5, R112, UR17, RZ ;  /* 0x0000001170707c10 */ /* 0x000fe4000ffbe0ff */
[----:B------:R-:W-:-:S02]  /*2d50*/  IADD3 R116, P6, R116, UR17, RZ ;  /* 0x0000001174747c10 */ /* 0x000fc4000ffde0ff */
[----:B------:R-:W-:Y:S02]  /*2d60*/  IADD3 R120, P0, R120, UR17, RZ ;  /* 0x0000001178787c10 */ /* 0x000fe4000ff1e0ff */
[----:B------:R-:W-:Y:S02]  /*2d70*/  IADD3 R124, P1, R124, UR17, RZ ;  /* 0x000000117c7c7c10 */ /* 0x000fe4000ff3e0ff */
[----:B------:R-:W-:Y:S01]  /*2d80*/  IADD3.X R10, R10, UR18, RZ, P3, !PT ;  /* 0x000000120a0a7c10 */ /* 0x000fe20009ffe4ff */
[----:B------:R-:W-:Y:S01]  /*2d90*/  UIADD3 UR14, UR14, -0x20, URZ ;  /* 0xffffffe00e0e7890 */ /* 0x000fe2000fffe03f */
[----:B------:R-:W-:Y:S02]  /*2da0*/  IADD3 R9, P3, R92, R9, RZ ;  /* 0x000000095c097210 */ /* 0x000fe40007f7e0ff */
[----:B------:R-:W-:Y:S02]  /*2db0*/  IADD3.X R110, R110, UR18, RZ, P5, !PT ;  /* 0x000000126e6e7c10 */ /* 0x000fe4000affe4ff */
[----:B------:R-:W-:-:S02]  /*2dc0*/  IADD3.X R114, R114, UR18, RZ, P6, !PT ;  /* 0x0000001272727c10 */ /* 0x000fc4000b7fe4ff */
[----:B------:R-:W-:Y:S02]  /*2dd0*/  IADD3.X R118, R118, UR18, RZ, P0, !PT ;  /* 0x0000001276767c10 */ /* 0x000fe400087fe4ff */
[----:B------:R-:W-:Y:S01]  /*2de0*/  IADD3.X R122, R122, UR18, RZ, P1, !PT ;  /* 0x000000127a7a7c10 */ /* 0x000fe20008ffe4ff */
[----:B-----5:R1:W-:Y:S04]  /*2df0*/  STS.U8 [R3+UR4+0x1c00], R99 ;  /* 0x001c006303007988 */ /* 0x0203e80008000004 */
[----:B------:R1:W-:Y:S04]  /*2e00*/  STS.U8 [R3+UR4+0x1a00], R100 ;  /* 0x001a006403007988 */ /* 0x0003e80008000004 */
[----:B------:R1:W-:Y:S04]  /*2e10*/  STS.U8 [R3+UR4+0x1800], R101 ;  /* 0x0018006503007988 */ /* 0x0003e80008000004 */
[----:B----4-:R1:W-:Y:S04]  /*2e20*/  STS.U8 [R3+UR4+0x1600], R96 ;  /* 0x0016006003007988 */ /* 0x0103e80008000004 */
[----:B------:R1:W-:Y:S04]  /*2e30*/  STS.U8 [R3+UR4+0x1400], R97 ;  /* 0x0014006103007988 */ /* 0x0003e80008000004 */
        /* <DEDUP_REMOVED lines=9> */
[----:B------:R1:W-:Y:S04]  /*2ed0*/  STS.U8 [R3+UR4], R123 ;  /* 0x0000007b03007988 */ /* 0x0003e80008000004 */
[----:B------:R1:W-:Y:S01]  /*2ee0*/  STS.U8 [R3+UR4+0x1e00], R125 ;  /* 0x001e007d03007988 */ /* 0x0003e20008000004 */
[----:B------:R0:W-:Y:S06]  /*2ef0*/  MEMBAR.ALL.CTA ;  /* 0x0000000000007992 */ /* 0x0001ec0000008000 */
[----:B0-----:R-:W0:Y:S02]  /*2f00*/  FENCE.VIEW.ASYNC.S ;  /* 0x00000000000073c6 */ /* 0x001e240000000000 */
[----:B0-----:R-:W-:Y:S06]  /*2f10*/  BAR.SYNC.DEFER_BLOCKING 0x0 ;  /* 0x0000000000007b1d */ /* 0x001fec0000010000 */
[----:B------:R-:W-:-:S06]  /*2f20*/  WARPGROUP.ARRIVE ;  /* 0x00000000000079c5 */ /* 0x000fcc0000000000 */
[----:B------:R-:W-:Y:S01]  /*2f30*/  QGMMA.64x128x32.F32.E4M3.E4M3 R24, gdesc[UR8], R24, gsb0 ;  /* 0x01e00000081879f3 */ /* 0x000fe20008000818 */
[----:B---3--:R-:W-:-:S04]  /*2f40*/  IADD3 R108, P2, R108, UR17, RZ ;  /* 0x000000116c6c7c10 */ /* 0x008fc8000ff5e0ff */
[----:B------:R-:W-:Y:S01]  /*2f50*/  IADD3.X R93, R93, UR18, RZ, P2, !PT ;  /* 0x000000125d5d7c10 */ /* 0x000fe200097fe4ff */
[----:B------:R1:W-:Y:S01]  /*2f60*/  STL [R1+0x4], R108 ;  /* 0x0000046c01007387 */ /* 0x0003e20000100800 */
[----:B------:R-:W-:-:S03]  /*2f70*/  VIADD R6, R6, 0xffffffff ;  /* 0xffffffff06067836 */ /* 0x000fc60000000000 */
[----:B------:R1:W-:Y:S02]  /*2f80*/  STL [R1], R93 ;  /* 0x0000005d01007387 */ /* 0x0003e40000100800 */
[----:B------:R-:W-:Y:S02]  /*2f90*/  ISETP.NE.U32.AND P4, PT, R6, RZ, PT ;  /* 0x000000ff0600720c */ /* 0x000fe40003f85070 */
[----:B------:R-:W-:Y:S01]  /*2fa0*/  LEA.HI.X.SX32 R7, R92, R7, 0x1, P3 ;  /* 0x000000075c077211 */ /* 0x000fe200018f0eff */
[----:B------:R-:W-:-:S10]  /*2fb0*/  WARPGROUP.DEPBAR.LE gsb0, 0x0 ;  /* 0x00008000000079c5 */ /* 0x000fd40000010000 */
[----:B-1----:R-:W-:Y:S05]  /*2fc0*/  @P4 BRA `(.L_x_2) ;  /* 0xfffffff0001c4947 */ /* 0x002fea000383ffff */
.L_x_1:
[----:B------:R-:W2:Y:S01]  /*2fd0*/  LDL.LU R93, [R1+0xc] ;  /* 0x00000c00015d7983 */ /* 0x000ea20000300800 */
[----:B------:R-:W-:Y:S01]  /*2fe0*/  F2FP.SATFINITE.E4M3.F32.PACK_AB_MERGE_C R24, R25, R24, RZ ;  /* 0x000000181918723e */ /* 0x000fe200048070ff */
[----:B------:R-:W-:Y:S01]  /*2ff0*/  ULDC.64 UR8, c[0x0][0x228] ;  /* 0x00008a0000087ab9 */ /* 0x000fe20000000a00 */
[----:B------:R-:W-:Y:S01]  /*3000*/  F2FP.SATFINITE.E4M3.F32.PACK_AB_MERGE_C R28, R29, R28, RZ ;  /* 0x0000001c1d1c723e */ /* 0x000fe200048070ff */
[----:B------:R-:W3:Y:S01]  /*3010*/  LDL.LU R88, [R1+0x8] ;  /* 0x0000080001587983 */ /* 0x000ee20000300800 */
[----:B------:R-:W-:Y:S01]  /*3020*/  F2FP.SATFINITE.E4M3.F32.PACK_AB_MERGE_C R32, R33, R32, RZ ;  /* 0x000000202120723e */ /* 0x000fe200048070ff */
[----:B------:R-:W-:Y:S01]  /*3030*/  ULDC UR10, c[0x0][0x22c] ;  /* 0x00008b00000a7ab9 */ /* 0x000fe20000000800 */
[----:B------:R-:W-:Y:S01]  /*3040*/  F2FP.SATFINITE.E4M3.F32.PACK_AB_MERGE_C R40, R41, R40, RZ ;  /* 0x000000282928723e */ /* 0x000fe200048070ff */
[----:B------:R-:W0:Y:S01]  /*3050*/  S2R R92, SR_TID.X ;  /* 0x00000000005c7919 */ /* 0x000e220000002100 */
[----:B------:R-:W-:Y:S02]  /*3060*/  F2FP.SATFINITE.E4M3.F32.PACK_AB_MERGE_C R44, R45, R44, RZ ;  /* 0x0000002c2d2c723e */ /* 0x000fe400048070ff */
[----:B------:R-:W-:-:S02]  /*3070*/  F2FP.SATFINITE.E4M3.F32.PACK_AB_MERGE_C R48, R49, R48, RZ ;  /* 0x000000303130723e */ /* 0x000fc400048070ff */
[----:B------:R-:W-:Y:S02]  /*3080*/  F2FP.SATFINITE.E4M3.F32.PACK_AB_MERGE_C R56, R57, R56, RZ ;  /* 0x000000383938723e */ /* 0x000fe400048070ff */
[----:B------:R-:W-:Y:S02]  /*3090*/  F2FP.SATFINITE.E4M3.F32.PACK_AB_MERGE_C R60, R61, R60, RZ ;  /* 0x0000003c3d3c723e */ /* 0x000fe400048070ff */
[----:B------:R-:W-:Y:S02]  /*30a0*/  F2FP.SATFINITE.E4M3.F32.PACK_AB_MERGE_C R64, R65, R64, RZ ;  /* 0x000000404140723e */ /* 0x000fe400048070ff */
[----:B------:R-:W-:Y:S02]  /*30b0*/  LOP3.LUT R24, R24, 0xffff, RZ, 0xc0, !PT ;  /* 0x0000ffff18187812 */ /* 0x000fe400078ec0ff */
[----:B------:R-:W-:Y:S02]  /*30c0*/  LOP3.LUT R15, R28, 0xffff, RZ, 0xc0, !PT ;  /* 0x0000ffff1c0f7812 */ /* 0x000fe400078ec0ff */
[----:B------:R-:W-:-:S02]  /*30d0*/  LOP3.LUT R17, R32, 0xffff, RZ, 0xc0, !PT ;  /* 0x0000ffff20117812 */ /* 0x000fc400078ec0ff */
[----:B------:R-:W-:Y:S02]  /*30e0*/  F2FP.SATFINITE.E4M3.F32.PACK_AB_MERGE_C R34, R35, R34, RZ ;  /* 0x000000222322723e */ /* 0x000fe400048070ff */
[----:B------:R-:W-:Y:S02]  /*30f0*/  F2FP.SATFINITE.E4M3.F32.PACK_AB_MERGE_C R38, R39, R38, RZ ;  /* 0x000000262726723e */ /* 0x000fe400048070ff */
[----:B------:R-:W-:Y:S02]  /*3100*/  F2FP.SATFINITE.E4M3.F32.PACK_AB_MERGE_C R72, R73, R72, RZ ;  /* 0x000000484948723e */ /* 0x000fe400048070ff */
[----:B------:R-:W-:Y:S02]  /*3110*/  F2FP.SATFINITE.E4M3.F32.PACK_AB_MERGE_C R76, R77, R76, RZ ;  /* 0x0000004c4d4c723e */ /* 0x000fe400048070ff */
[----:B------:R-:W-:Y:S02]  /*3120*/  F2FP.SATFINITE.E4M3.F32.PACK_AB_MERGE_C R80, R81, R80, RZ ;  /* 0x000000505150723e */ /* 0x000fe400048070ff */
[----:B------:R-:W-:-:S02]  /*3130*/  F2FP.SATFINITE.E4M3.F32.PACK_AB_MERGE_C R26, R27, R26, RZ ;  /* 0x0000001a1b1a723e */ /* 0x000fc400048070ff */
[----:B------:R-:W-:Y:S02]  /*3140*/  F2FP.SATFINITE.E4M3.F32.PACK_AB_MERGE_C R30, R31, R30, RZ ;  /* 0x0000001e1f1e723e */ /* 0x000fe400048070ff */
[----:B------:R-:W-:Y:S01]  /*3150*/  F2FP.SATFINITE.E4M3.F32.PACK_AB_MERGE_C R42, R43, R42, RZ ;  /* 0x0000002a2b2a723e */ /* 0x000fe200048070ff */
[C---:B0-----:R-:W-:Y:S01]  /*3160*/  IMAD.SHL.U32 R4, R92.reuse, 0x8, RZ ;  /* 0x000000085c047824 */ /* 0x041fe200078e00ff */
[C---:B------:R-:W-:Y:S01]  /*3170*/  LOP3.LUT R6, R92.reuse, 0x100, RZ, 0xc0, !PT ;  /* 0x000001005c067812 */ /* 0x040fe200078ec0ff */
[----:B------:R-:W-:Y:S01]  /*3180*/  IMAD.SHL.U32 R5, R92, 0x4, RZ ;  /* 0x000000045c057824 */ /* 0x000fe200078e00ff */
[----:B------:R-:W-:Y:S01]  /*3190*/  LOP3.LUT R40, R40, 0xffff, RZ, 0xc0, !PT ;  /* 0x0000ffff28287812 */ /* 0x000fe200078ec0ff */
[----:B------:R-:W-:Y:S01]  /*31a0*/  IMAD.SHL.U32 R2, R92, 0x400, RZ ;  /* 0x000004005c027824 */ /* 0x000fe200078e00ff */
[----:B------:R-:W-:Y:S02]  /*31b0*/  LOP3.LUT R4, R4, 0x700, RZ, 0xc0, !PT ;  /* 0x0000070004047812 */ /* 0x000fe400078ec0ff */
[----:B------:R-:W-:-:S02]  /*31c0*/  LOP3.LUT R23, R44, 0xffff, RZ, 0xc0, !PT ;  /* 0x0000ffff2c177812 */ /* 0x000fc400078ec0ff */
[----:B------:R-:W-:Y:S01]  /*31d0*/  LOP3.LUT R9, R4, 0x70, R5, 0xf8, !PT ;  /* 0x0000007004097812 */ /* 0x000fe200078ef805 */
[----:B------:R-:W-:Y:S01]  /*31e0*/  IMAD.SHL.U32 R4, R92, 0x1000, RZ ;  /* 0x000010005c047824 */ /* 0x000fe200078e00ff */
[----:B------:R-:W-:Y:S02]  /*31f0*/  LOP3.LUT R25, R48, 0xffff, RZ, 0xc0, !PT ;  /* 0x0000ffff30197812 */ /* 0x000fe400078ec0ff */
[----:B------:R-:W-:Y:S02]  /*3200*/  LOP3.LUT R56, R56, 0xffff, RZ, 0xc0, !PT ;  /* 0x0000ffff38387812 */ /* 0x000fe400078ec0ff */
[----:B------:R-:W-:Y:S02]  /*3210*/  LOP3.LUT R35, R60, 0xffff, RZ, 0xc0, !PT ;  /* 0x0000ffff3c237812 */ /* 0x000fe400078ec0ff */
[----:B------:R-:W-:Y:S02]  /*3220*/  LOP3.LUT R39, R64, 0xffff, RZ, 0xc0, !PT ;  /* 0x0000ffff40277812 */ /* 0x000fe400078ec0ff */
[----:B------:R-:W-:-:S02]  /*3230*/  LOP3.LUT R12, R4, 0x6000, RZ, 0xc0, !PT ;  /* 0x00006000040c7812 */ /* 0x000fc400078ec0ff */
[----:B------:R-:W-:Y:S02]  /*3240*/  F2FP.SATFINITE.E4M3.F32.PACK_AB_MERGE_C R46, R47, R46, RZ ;  /* 0x0000002e2f2e723e */ /* 0x000fe400048070ff */
[----:B------:R-:W-:Y:S02]  /*3250*/  F2FP.SATFINITE.E4M3.F32.PACK_AB_MERGE_C R50, R51, R50, RZ ;  /* 0x000000323332723e */ /* 0x000fe400048070ff */
[----:B------:R-:W-:Y:S02]  /*3260*/  R2UR UR6, R6 ;  /* 0x00000000060672ca */ /* 0x000fe400000e0000 */
[--C-:B------:R-:W-:Y:S02]  /*3270*/  PRMT R5, R17, 0x3340, R0.reuse ;  /* 0x0000334011057816 */ /* 0x100fe40000000000 */
[----:B------:R-:W-:Y:S01]  /*3280*/  PRMT R4, R24, 0x3340, R15 ;  /* 0x0000334018047816 */ /* 0x000fe2000000000f */
[----:B------:R-:W-:Y:S01]  /*3290*/  IMAD.SHL.U32 R13, R92, 0x10, RZ ;  /* 0x000000105c0d7824 */ /* 0x000fe200078e00ff */
[----:B------:R-:W-:-:S02]  /*32a0*/  PRMT R7, R25, 0x3340, R0 ;  /* 0x0000334019077816 */ /* 0x000fc40000000000 */
[----:B------:R-:W-:Y:S02]  /*32b0*/  PRMT R6, R40, 0x3340, R23 ;  /* 0x0000334028067816 */ /* 0x000fe40000000017 */
[----:B------:R-:W-:Y:S02]  /*32c0*/  PRMT R11, R39, 0x3340, R0 ;  /* 0x00003340270b7816 */ /* 0x000fe40000000000 */
[----:B------:R-:W-:Y:S02]  /*32d0*/  PRMT R8, R56, 0x3340, R35 ;  /* 0x0000334038087816 */ /* 0x000fe40000000023 */
[----:B------:R-:W-:Y:S02]  /*32e0*/  LOP3.LUT R2, R2, 0x6000, RZ, 0xc0, !PT ;  /* 0x0000600002027812 */ /* 0x000fe400078ec0ff */
[----:B------:R-:W-:Y:S02]  /*32f0*/  LOP3.LUT R45, R80, 0xffff, RZ, 0xc0, !PT ;  /* 0x0000ffff502d7812 */ /* 0x000fe400078ec0ff */
[----:B------:R-:W-:-:S02]  /*3300*/  LOP3.LUT R72, R72, 0xffff, RZ, 0xc0, !PT ;  /* 0x0000ffff48487812 */ /* 0x000fc400078ec0ff */
[----:B------:R-:W-:Y:S02]  /*3310*/  LOP3.LUT R43, R76, 0xffff, RZ, 0xc0, !PT ;  /* 0x0000ffff4c2b7812 */ /* 0x000fe400078ec0ff */
[----:B------:R-:W-:Y:S02]  /*3320*/  PRMT R4, R4, 0x5410, R5 ;  /* 0x0000541004047816 */ /* 0x000fe40000000005 */
[----:B------:R-:W-:Y:S02]  /*3330*/  LOP3.LUT R27, R26, 0xffff, RZ, 0xc0, !PT ;  /* 0x0000ffff1a1b7812 */ /* 0x000fe400078ec0ff */
[----:B------:R-:W-:Y:S02]  /*3340*/  LOP3.LUT R30, R30, 0xffff, RZ, 0xc0, !PT ;  /* 0x0000ffff1e1e7812 */ /* 0x000fe400078ec0ff */
[----:B------:R-:W-:Y:S02]  /*3350*/  LOP3.LUT R29, R34, 0xffff, RZ, 0xc0, !PT ;  /* 0x0000ffff221d7812 */ /* 0x000fe400078ec0ff */
[----:B------:R-:W-:-:S02]  /*3360*/  LOP3.LUT R42, R42, 0xffff, RZ, 0xc0, !PT ;  /* 0x0000ffff2a2a7812 */ /* 0x000fc400078ec0ff */
[----:B------:R-:W-:Y:S02]  /*3370*/  LOP3.LUT R31, R46, 0xffff, RZ, 0xc0, !PT ;  /* 0x0000ffff2e1f7812 */ /* 0x000fe400078ec0ff */
[----:B------:R-:W-:Y:S02]  /*3380*/  LOP3.LUT R33, R50, 0xffff, RZ, 0xc0, !PT ;  /* 0x0000ffff32217812 */ /* 0x000fe400078ec0ff */
[----:B------:R-:W-:Y:S02]  /*3390*/  PRMT R5, R6, 0x5410, R7 ;  /* 0x0000541006057816 */ /* 0x000fe40000000007 */
[----:B------:R-:W-:Y:S02]  /*33a0*/  PRMT R6, R8, 0x5410, R11 ;  /* 0x0000541008067816 */ /* 0x000fe4000000000b */
[----:B------:R-:W-:Y:S02]  /*33b0*/  LOP3.LUT R12, R12, 0xff0, R13, 0xf8, !PT ;  /* 0x00000ff00c0c7812 */ /* 0x000fe400078ef80d */
[----:B------:R-:W-:-:S02]  /*33c0*/  PRMT R8, R45, 0x3340, R0 ;  /* 0x000033402d087816 */ /* 0x000fc40000000000 */
[----:B------:R-:W-:Y:S02]  /*33d0*/  PRMT R7, R72, 0x3340, R43 ;  /* 0x0000334048077816 */ /* 0x000fe4000000002b */
[--C-:B------:R-:W-:Y:S02]  /*33e0*/  PRMT R16, R29, 0x3340, R0.reuse ;  /* 0x000033401d107816 */ /* 0x100fe40000000000 */
[----:B------:R-:W-:Y:S02]  /*33f0*/  PRMT R18, R33, 0x3340, R0 ;  /* 0x0000334021127816 */ /* 0x000fe40000000000 */
[----:B------:R-:W-:Y:S02]  /*3400*/  PRMT R11, R27, 0x3340, R30 ;  /* 0x000033401b0b7816 */ /* 0x000fe4000000001e */
[----:B------:R-:W-:Y:S02]  /*3410*/  PRMT R13, R42, 0x3340, R31 ;  /* 0x000033402a0d7816 */ /* 0x000fe4000000001f */
[----:B------:R-:W-:-:S02]  /*3420*/  F2FP.SATFINITE.E4M3.F32.PACK_AB_MERGE_C R58, R59, R58, RZ ;  /* 0x0000003a3b3a723e */ /* 0x000fc400048070ff */
[----:B------:R-:W-:Y:S02]  /*3430*/  F2FP.SATFINITE.E4M3.F32.PACK_AB_MERGE_C R62, R63, R62, RZ ;  /* 0x0000003e3f3e723e */ /* 0x000fe400048070ff */
[----:B------:R-:W-:Y:S02]  /*3440*/  F2FP.SATFINITE.E4M3.F32.PACK_AB_MERGE_C R66, R67, R66, RZ ;  /* 0x000000424342723e */ /* 0x000fe400048070ff */
[----:B------:R-:W-:Y:S02]  /*3450*/  F2FP.SATFINITE.E4M3.F32.PACK_AB_MERGE_C R3, R75, R74, RZ ;  /* 0x0000004a4b03723e */ /* 0x000fe400048070ff */
[----:B------:R-:W-:Y:S02]  /*3460*/  F2FP.SATFINITE.E4M3.F32.PACK_AB_MERGE_C R14, R79, R78, RZ ;  /* 0x0000004e4f0e723e */ /* 0x000fe400048070ff */
[----:B------:R-:W-:Y:S02]  /*3470*/  F2FP.SATFINITE.E4M3.F32.PACK_AB_MERGE_C R10, R83, R82, RZ ;  /* 0x00000052530a723e */ /* 0x000fe400048070ff */
[----:B------:R-:W-:-:S02]  /*3480*/  PRMT R7, R7, 0x5410, R8 ;  /* 0x0000541007077816 */ /* 0x000fc40000000008 */
[----:B------:R-:W-:Y:S02]  /*3490*/  F2FP.SATFINITE.E4M3.F32.PACK_AB_MERGE_C R36, R37, R36, RZ ;  /* 0x000000242524723e */ /* 0x000fe400048070ff */
[----:B------:R-:W-:Y:S02]  /*34a0*/  PRMT R8, R11, 0x5410, R16 ;  /* 0x000054100b087816 */ /* 0x000fe40000000010 */
[----:B------:R-:W-:Y:S02]  /*34b0*/  LOP3.LUT R58, R58, 0xffff, RZ, 0xc0, !PT ;  /* 0x0000ffff3a3a7812 */ /* 0x000fe400078ec0ff */
[----:B------:R-:W-:Y:S02]  /*34c0*/  LOP3.LUT R37, R62, 0xffff, RZ, 0xc0, !PT ;  /* 0x0000ffff3e257812 */ /* 0x000fe400078ec0ff */
[----:B------:R-:W-:Y:S02]  /*34d0*/  LOP3.LUT R41, R66, 0xffff, RZ, 0xc0, !PT ;  /* 0x0000ffff42297812 */ /* 0x000fe400078ec0ff */
[----:B------:R-:W-:-:S02]  /*34e0*/  SHF.R.U32.HI R11, RZ, 0x8, R24 ;  /* 0x00000008ff0b7819 */ /* 0x000fc40000011618 */
[----:B------:R-:W-:Y:S02]  /*34f0*/  LOP3.LUT R3, R3, 0xffff, RZ, 0xc0, !PT ;  /* 0x0000ffff03037812 */ /* 0x000fe400078ec0ff */
[----:B------:R-:W-:Y:S02]  /*3500*/  LOP3.LUT R14, R14, 0xffff, RZ, 0xc0, !PT ;  /* 0x0000ffff0e0e7812 */ /* 0x000fe400078ec0ff */
[----:B------:R-:W-:Y:S02]  /*3510*/  LOP3.LUT R10, R10, 0xffff, RZ, 0xc0, !PT ;  /* 0x0000ffff0a0a7812 */ /* 0x000fe400078ec0ff */
[----:B------:R-:W-:Y:S02]  /*3520*/  PRMT R19, R41, 0x3340, R0 ;  /* 0x0000334029137816 */ /* 0x000fe40000000000 */
[----:B------:R-:W-:Y:S02]  /*3530*/  LOP3.LUT R16, R11, 0xffff, RZ, 0xc0, !PT ;  /* 0x0000ffff0b107812 */ /* 0x000fe400078ec0ff */
[----:B------:R-:W-:-:S02]  /*3540*/  PRMT R21, R10, 0x3340, R1 ;  /* 0x000033400a157816 */ /* 0x000fc40000000001 */
[----:B------:R-:W-:Y:S02]  /*3550*/  PRMT R20, R3, 0x3340, R14 ;  /* 0x0000334003147816 */ /* 0x000fe4000000000e */
[----:B------:R-:W-:Y:S02]  /*3560*/  SHF.R.U32.HI R22, RZ, 0x8, R39 ;  /* 0x00000008ff167819 */ /* 0x000fe40000011627 */
[----:B------:R-:W-:Y:S02]  /*3570*/  F2FP.SATFINITE.E4M3.F32.PACK_AB_MERGE_C R70, R71, R70, RZ ;  /* 0x000000464746723e */ /* 0x000fe400048070ff */
[----:B------:R-:W-:Y:S02]  /*3580*/  LOP3.LUT R22, R22, 0xffff, RZ, 0xc0, !PT ;  /* 0x0000ffff16167812 */ /* 0x000fe400078ec0ff */
[----:B------:R-:W-:Y:S02]  /*3590*/  F2FP.SATFINITE.E4M3.F32.PACK_AB_MERGE_C R52, R53, R52, RZ ;  /* 0x000000343534723e */ /* 0x000fe400048070ff */
[----:B------:R-:W-:-:S02]  /*35a0*/  PRMT R26, R22, 0x3340, R1 ;  /* 0x00003340161a7816 */ /* 0x000fc40000000001 */
[----:B------:R-:W-:Y:S02]  /*35b0*/  SHF.R.U32.HI R22, RZ, 0x8, R45 ;  /* 0x00000008ff167819 */ /* 0x000fe4000001162d */
[----:B------:R-:W-:Y:S02]  /*35c0*/  SHF.R.U32.HI R14, RZ, 0x8, R14 ;  /* 0x00000008ff0e7819 */ /* 0x000fe4000001160e */
[----:B------:R-:W-:Y:S02]  /*35d0*/  SHF.R.U32.HI R3, RZ, 0x8, R3 ;  /* 0x00000008ff037819 */ /* 0x000fe40000011603 */
[----:B------:R-:W-:Y:S02]  /*35e0*/  SHF.R.U32.HI R10, RZ, 0x8, R10 ;  /* 0x00000008ff0a7819 */ /* 0x000fe4000001160a */
[----:B------:R-:W-:Y:S02]  /*35f0*/  LOP3.LUT R14, R14, 0xffff, RZ, 0xc0, !PT ;  /* 0x0000ffff0e0e7812 */ /* 0x000fe400078ec0ff */
[----:B------:R-:W-:-:S02]  /*3600*/  LOP3.LUT R3, R3, 0xffff, RZ, 0xc0, !PT ;  /* 0x0000ffff03037812 */ /* 0x000fc400078ec0ff */
[----:B------:R-:W-:Y:S02]  /*3610*/  F2FP.SATFINITE.E4M3.F32.PACK_AB_MERGE_C R54, R55, R54, RZ ;  /* 0x000000363736723e */ /* 0x000fe400048070ff */
[----:B------:R-:W-:Y:S02]  /*3620*/  F2FP.SATFINITE.E4M3.F32.PACK_AB_MERGE_C R68, R69, R68, RZ ;  /* 0x000000444544723e */ /* 0x000fe400048070ff */
[----:B------:R-:W-:Y:S02]  /*3630*/  F2FP.SATFINITE.E4M3.F32.PACK_AB_MERGE_C R84, R85, R84, RZ ;  /* 0x000000545554723e */ /* 0x000fe400048070ff */
[----:B------:R-:W-:Y:S02]  /*3640*/  F2FP.SATFINITE.E4M3.F32.PACK_AB_MERGE_C R86, R87, R86, RZ ;  /* 0x000000565756723e */ /* 0x000fe400048070ff */
[----:B------:R-:W-:Y:S01]  /*3650*/  PRMT R3, R3, 0x3340, R14 ;  /* 0x0000334003037816 */ /* 0x000fe2000000000e */
[----:B------:R-:W-:Y:S01]  /*3660*/  ULEA UR7, UR6, UR4, 0x4 ;  /* 0x0000000406077291 */ /* 0x000fe2000f8e203f */
[----:B------:R-:W-:-:S02]  /*3670*/  LOP3.LUT R70, R70, 0xffff, RZ, 0xc0, !PT ;  /* 0x0000ffff46467812 */ /* 0x000fc400078ec0ff */
[----:B------:R-:W-:Y:S02]  /*3680*/  LOP3.LUT R52, R52, 0xffff, RZ, 0xc0, !PT ;  /* 0x0000ffff34347812 */ /* 0x000fe400078ec0ff */
[----:B------:R-:W-:Y:S02]  /*3690*/  LOP3.LUT R54, R54, 0xffff, RZ, 0xc0, !PT ;  /* 0x0000ffff36367812 */ /* 0x000fe400078ec0ff */
[----:B------:R-:W-:Y:S02]  /*36a0*/  LOP3.LUT R84, R84, 0xffff, RZ, 0xc0, !PT ;  /* 0x0000ffff54547812 */ /* 0x000fe400078ec0ff */
[----:B------:R-:W-:Y:S02]  /*36b0*/  LOP3.LUT R86, R86, 0xffff, RZ, 0xc0, !PT ;  /* 0x0000ffff56567812 */ /* 0x000fe400078ec0ff */
[----:B------:R-:W-:Y:S02]  /*36c0*/  PRMT R5, R5, 0x4210, R52 ;  /* 0x0000421005057816 */ /* 0x000fe40000000034 */
[----:B------:R-:W-:Y:S01]  /*36d0*/  PRMT R7, R7, 0x4210, R84 ;  /* 0x0000421007077816 */ /* 0x000fe20000000054 */
[----:B------:R-:W-:-:S06]  /*36e0*/  USHF.R.U32.HI UR6, URZ, 0x3, UR6 ;  /* 0x000000033f067899 */ /* 0x000fcc0008011606 */
[----:B------:R-:W-:Y:S01]  /*36f0*/  LOP3.LUT R12, R12, UR6, RZ, 0x3c, !PT ;  /* 0x000000060c0c7c12 */ /* 0x000fe2000f8e3cff */
[----:B------:R-:W-:Y:S01]  /*3700*/  ULDC UR6, c[0x0][0x22c] ;  /* 0x00008b0000067ab9 */ /* 0x000fe20000000800 */
[----:B--2---:R-:W-:-:S04]  /*3710*/  LOP3.LUT R2, R2, 0x60, R93, 0xf8, !PT ;  /* 0x0000006002027812 */ /* 0x004fc800078ef85d */
[----:B------:R-:W-:Y:S02]  /*3720*/  LOP3.LUT R2, R2, R9, RZ, 0x3c, !PT ;  /* 0x0000000902027212 */ /* 0x000fe400078e3cff */
[----:B------:R-:W-:Y:S02]  /*3730*/  PRMT R9, R13, 0x5410, R18 ;  /* 0x000054100d097816 */ /* 0x000fe40000000012 */
[----:B------:R-:W-:Y:S02]  /*3740*/  SHF.R.U32.HI R13, RZ, 0x8, R15 ;  /* 0x00000008ff0d7819 */ /* 0x000fe4000001160f */
[----:B------:R-:W-:Y:S02]  /*3750*/  SHF.R.U32.HI R15, RZ, 0x8, R17 ;  /* 0x00000008ff0f7819 */ /* 0x000fe40000011611 */
[----:B------:R-:W-:Y:S02]  /*3760*/  PRMT R18, R58, 0x3340, R37 ;  /* 0x000033403a127816 */ /* 0x000fe40000000025 */
[----:B------:R-:W-:-:S02]  /*3770*/  LOP3.LUT R13, R13, 0xffff, RZ, 0xc0, !PT ;  /* 0x0000ffff0d0d7812 */ /* 0x000fc400078ec0ff */
[----:B------:R-:W-:Y:S02]  /*3780*/  LOP3.LUT R17, R15, 0xffff, RZ, 0xc0, !PT ;  /* 0x0000ffff0f117812 */ /* 0x000fe400078ec0ff */
[----:B------:R-:W-:Y:S02]  /*3790*/  PRMT R11, R18, 0x5410, R19 ;  /* 0x00005410120b7816 */ /* 0x000fe40000000013 */
[----:B------:R-:W-:Y:S02]  /*37a0*/  PRMT R13, R16, 0x3340, R13 ;  /* 0x00003340100d7816 */ /* 0x000fe4000000000d */
[----:B------:R-:W-:Y:S02]  /*37b0*/  PRMT R15, R20, 0x5410, R21 ;  /* 0x00005410140f7816 */ /* 0x000fe40000000015 */
[----:B------:R-:W-:Y:S02]  /*37c0*/  PRMT R16, R17, 0x3340, R0 ;  /* 0x0000334011107816 */ /* 0x000fe40000000000 */
[----:B------:R-:W-:-:S02]  /*37d0*/  SHF.R.U32.HI R19, RZ, 0x8, R25 ;  /* 0x00000008ff137819 */ /* 0x000fc40000011619 */
[----:B------:R-:W-:Y:S02]  /*37e0*/  SHF.R.U32.HI R17, RZ, 0x8, R40 ;  /* 0x00000008ff117819 */ /* 0x000fe40000011628 */
[----:B------:R-:W-:Y:S02]  /*37f0*/  SHF.R.U32.HI R18, RZ, 0x8, R23 ;  /* 0x00000008ff127819 */ /* 0x000fe40000011617 */
[----:B------:R-:W-:Y:S02]  /*3800*/  SHF.R.U32.HI R20, RZ, 0x8, R56 ;  /* 0x00000008ff147819 */ /* 0x000fe40000011638 */
[----:B------:R-:W-:Y:S02]  /*3810*/  SHF.R.U32.HI R21, RZ, 0x8, R35 ;  /* 0x00000008ff157819 */ /* 0x000fe40000011623 */
[----:B------:R-:W-:Y:S02]  /*3820*/  LOP3.LUT R19, R19, 0xffff, RZ, 0xc0, !PT ;  /* 0x0000ffff13137812 */ /* 0x000fe400078ec0ff */
[----:B------:R-:W-:-:S02]  /*3830*/  LOP3.LUT R18, R18, 0xffff, RZ, 0xc0, !PT ;  /* 0x0000ffff12127812 */ /* 0x000fc400078ec0ff */
[----:B------:R-:W-:Y:S02]  /*3840*/  LOP3.LUT R17, R17, 0xffff, RZ, 0xc0, !PT ;  /* 0x0000ffff11117812 */ /* 0x000fe400078ec0ff */
[----:B------:R-:W-:Y:S02]  /*3850*/  LOP3.LUT R21, R21, 0xffff, RZ, 0xc0, !PT ;  /* 0x0000ffff15157812 */ /* 0x000fe400078ec0ff */
[----:B------:R-:W-:Y:S01]  /*3860*/  LOP3.LUT R20, R20, 0xffff, RZ, 0xc0, !PT ;  /* 0x0000ffff14147812 */ /* 0x000fe200078ec0ff */
[----:B------:R-:W0:Y:S01]  /*3870*/  S2R R93, SR_TID.X ;  /* 0x00000000005d7919 */ /* 0x000e220000002100 */
[----:B------:R-:W-:Y:S02]  /*3880*/  PRMT R24, R19, 0x3340, R0 ;  /* 0x0000334013187816 */ /* 0x000fe40000000000 */
[----:B------:R-:W-:Y:S02]  /*3890*/  PRMT R23, R17, 0x3340, R18 ;  /* 0x0000334011177816 */ /* 0x000fe40000000012 */
[----:B------:R-:W-:-:S02]  /*38a0*/  PRMT R25, R20, 0x3340, R21 ;  /* 0x0000334014197816 */ /* 0x000fc40000000015 */
[----:B------:R-:W-:Y:S02]  /*38b0*/  SHF.R.U32.HI R19, RZ, 0x8, R29 ;  /* 0x00000008ff137819 */ /* 0x000fe4000001161d */
[----:B------:R-:W-:Y:S02]  /*38c0*/  SHF.R.U32.HI R20, RZ, 0x8, R72 ;  /* 0x00000008ff147819 */ /* 0x000fe40000011648 */
[----:B------:R-:W-:Y:S02]  /*38d0*/  SHF.R.U32.HI R21, RZ, 0x8, R43 ;  /* 0x00000008ff157819 */ /* 0x000fe4000001162b */
[----:B------:R-:W-:Y:S02]  /*38e0*/  SHF.R.U32.HI R17, RZ, 0x8, R27 ;  /* 0x00000008ff117819 */ /* 0x000fe4000001161b */
[----:B------:R-:W-:Y:S02]  /*38f0*/  SHF.R.U32.HI R18, RZ, 0x8, R30 ;  /* 0x00000008ff127819 */ /* 0x000fe4000001161e */
[----:B------:R-:W-:-:S02]  /*3900*/  LOP3.LUT R29, R22, 0xffff, RZ, 0xc0, !PT ;  /* 0x0000ffff161d7812 */ /* 0x000fc400078ec0ff */
[----:B------:R-:W-:Y:S02]  /*3910*/  LOP3.LUT R19, R19, 0xffff, RZ, 0xc0, !PT ;  /* 0x0000ffff13137812 */ /* 0x000fe400078ec0ff */
[----:B------:R-:W-:Y:S02]  /*3920*/  LOP3.LUT R21, R21, 0xffff, RZ, 0xc0, !PT ;  /* 0x0000ffff15157812 */ /* 0x000fe400078ec0ff */
[----:B------:R-:W-:Y:S02]  /*3930*/  LOP3.LUT R20, R20, 0xffff, RZ, 0xc0, !PT ;  /* 0x0000ffff14147812 */ /* 0x000fe400078ec0ff */
[----:B------:R-:W-:Y:S02]  /*3940*/  LOP3.LUT R18, R18, 0xffff, RZ, 0xc0, !PT ;  /* 0x0000ffff12127812 */ /* 0x000fe400078ec0ff */
[----:B------:R-:W-:Y:S02]  /*3950*/  LOP3.LUT R17, R17, 0xffff, RZ, 0xc0, !PT ;  /* 0x0000ffff11117812 */ /* 0x000fe400078ec0ff */
[----:B------:R-:W-:-:S02]  /*3960*/  PRMT R28, R29, 0x3340, R0 ;  /* 0x000033401d1c7816 */ /* 0x000fc40000000000 */
[----:B------:R-:W-:Y:S02]  /*3970*/  PRMT R30, R19, 0x3340, R0 ;  /* 0x00003340131e7816 */ /* 0x000fe40000000000 */
[----:B------:R-:W-:Y:S02]  /*3980*/  PRMT R27, R20, 0x3340, R21 ;  /* 0x00003340141b7816 */ /* 0x000fe40000000015 */
[----:B------:R-:W-:Y:S02]  /*3990*/  PRMT R29, R17, 0x3340, R18 ;  /* 0x00003340111d7816 */ /* 0x000fe40000000012 */
[----:B------:R-:W-:Y:S02]  /*39a0*/  SHF.R.U32.HI R19, RZ, 0x8, R33 ;  /* 0x00000008ff137819 */ /* 0x000fe40000011621 */
[----:B------:R-:W-:Y:S02]  /*39b0*/  SHF.R.U32.HI R22, RZ, 0x8, R41 ;  /* 0x00000008ff167819 */ /* 0x000fe40000011629 */
[----:B------:R-:W-:-:S02]  /*39c0*/  SHF.R.U32.HI R17, RZ, 0x8, R42 ;  /* 0x00000008ff117819 */ /* 0x000fc4000001162a */
[----:B------:R-:W-:Y:S02]  /*39d0*/  SHF.R.U32.HI R18, RZ, 0x8, R31 ;  /* 0x00000008ff127819 */ /* 0x000fe4000001161f */
[----:B------:R-:W-:Y:S02]  /*39e0*/  SHF.R.U32.HI R20, RZ, 0x8, R58 ;  /* 0x00000008ff147819 */ /* 0x000fe4000001163a */
[----:B------:R-:W-:Y:S02]  /*39f0*/  SHF.R.U32.HI R21, RZ, 0x8, R37 ;  /* 0x00000008ff157819 */ /* 0x000fe40000011625 */
[----:B------:R-:W-:Y:S02]  /*3a00*/  LOP3.LUT R19, R19, 0xffff, RZ, 0xc0, !PT ;  /* 0x0000ffff13137812 */ /* 0x000fe400078ec0ff */
[----:B------:R-:W-:Y:S02]  /*3a10*/  LOP3.LUT R33, R22, 0xffff, RZ, 0xc0, !PT ;  /* 0x0000ffff16217812 */ /* 0x000fe400078ec0ff */
[----:B------:R-:W-:-:S02]  /*3a20*/  LOP3.LUT R18, R18, 0xffff, RZ, 0xc0, !PT ;  /* 0x0000ffff12127812 */ /* 0x000fc400078ec0ff */
[----:B------:R-:W-:Y:S02]  /*3a30*/  LOP3.LUT R17, R17, 0xffff, RZ, 0xc0, !PT ;  /* 0x0000ffff11117812 */ /* 0x000fe400078ec0ff */
[----:B------:R-:W-:Y:S02]  /*3a40*/  LOP3.LUT R21, R21, 0xffff, RZ, 0xc0, !PT ;  /* 0x0000ffff15157812 */ /* 0x000fe400078ec0ff */
[----:B------:R-:W-:Y:S02]  /*3a50*/  LOP3.LUT R20, R20, 0xffff, RZ, 0xc0, !PT ;  /* 0x0000ffff14147812 */ /* 0x000fe400078ec0ff */
[----:B------:R-:W-:Y:S02]  /*3a60*/  LOP3.LUT R35, R10, 0xffff, RZ, 0xc0, !PT ;  /* 0x0000ffff0a237812 */ /* 0x000fe400078ec0ff */
[--C-:B------:R-:W-:Y:S02]  /*3a70*/  PRMT R31, R19, 0x3340, R0.reuse ;  /* 0x00003340131f7816 */ /* 0x100fe40000000000 */
[----:B------:R-:W-:-:S02]  /*3a80*/  PRMT R33, R33, 0x3340, R0 ;  /* 0x0000334021217816 */ /* 0x000fc40000000000 */
[----:B------:R-:W-:Y:S02]  /*3a90*/  PRMT R18, R17, 0x3340, R18 ;  /* 0x0000334011127816 */ /* 0x000fe40000000012 */
[----:B------:R-:W-:Y:S02]  /*3aa0*/  PRMT R20, R20, 0x3340, R21 ;  /* 0x0000334014147816 */ /* 0x000fe40000000015 */
[----:B------:R-:W-:Y:S02]  /*3ab0*/  PRMT R0, R35, 0x3340, R0 ;  /* 0x0000334023007816 */ /* 0x000fe40000000000 */
[----:B------:R-:W-:Y:S02]  /*3ac0*/  LOP3.LUT R17, R36, 0xffff, RZ, 0xc0, !PT ;  /* 0x0000ffff24117812 */ /* 0x000fe400078ec0ff */
[----:B------:R-:W-:Y:S02]  /*3ad0*/  LOP3.LUT R19, R38, 0xffff, RZ, 0xc0, !PT ;  /* 0x0000ffff26137812 */ /* 0x000fe400078ec0ff */
[----:B------:R-:W-:-:S02]  /*3ae0*/  LOP3.LUT R21, R68, 0xffff, RZ, 0xc0, !PT ;  /* 0x0000ffff44157812 */ /* 0x000fc400078ec0ff */
[----:B------:R-:W-:Y:S02]  /*3af0*/  PRMT R16, R13, 0x5410, R16 ;  /* 0x000054100d107816 */ /* 0x000fe40000000010 */
[----:B------:R-:W-:Y:S02]  /*3b00*/  PRMT R23, R23, 0x5410, R24 ;  /* 0x0000541017177816 */ /* 0x000fe40000000018 */
[----:B------:R-:W-:Y:S02]  /*3b10*/  PRMT R26, R25, 0x5410, R26 ;  /* 0x00005410191a7816 */ /* 0x000fe4000000001a */
[----:B------:R-:W-:Y:S02]  /*3b20*/  PRMT R27, R27, 0x5410, R28 ;  /* 0x000054101b1b7816 */ /* 0x000fe4000000001c */
[----:B------:R-:W-:Y:S02]  /*3b30*/  PRMT R30, R29, 0x5410, R30 ;  /* 0x000054101d1e7816 */ /* 0x000fe4000000001e */
[----:B------:R-:W-:-:S02]  /*3b40*/  PRMT R31, R18, 0x5410, R31 ;  /* 0x00005410121f7816 */ /* 0x000fc4000000001f */
[----:B------:R-:W-:Y:S02]  /*3b50*/  PRMT R33, R20, 0x5410, R33 ;  /* 0x0000541014217816 */ /* 0x000fe40000000021 */
[----:B------:R-:W-:Y:S02]  /*3b60*/  PRMT R3, R3, 0x5410, R0 ;  /* 0x0000541003037816 */ /* 0x000fe40000000000 */
[----:B------:R-:W-:Y:S01]  /*3b70*/  PRMT R10, R11, 0x4210, R70 ;  /* 0x000042100b0a7816 */ /* 0x000fe20000000046 */
[----:B------:R-:W1:Y:S01]  /*3b80*/  LDC R0, c[0x0][0x248] ;  /* 0x00009200ff007b82 */ /* 0x000e620000000800 */
[----:B------:R-:W-:Y:S02]  /*3b90*/  PRMT R4, R4, 0x4210, R17 ;  /* 0x0000421004047816 */ /* 0x000fe40000000011 */
[----:B------:R-:W-:-:S05]  /*3ba0*/  PRMT R6, R6, 0x4210, R21 ;  /* 0x0000421006067816 */ /* 0x000fca0000000015 */
[----:B------:R-:W-:Y:S01]  /*3bb0*/  BAR.SYNC.DEFER_BLOCKING 0x0 ;  /* 0x0000000000007b1d */ /* 0x000fe20000010000 */
        /* <DEDUP_REMOVED lines=8> */
[----:B------:R-:W-:Y:S02]  /*3c40*/  PRMT R69, R31, 0x5210, R54 ;  /* 0x000052101f457816 */ /* 0x000fe40000000036 */
[----:B------:R-:W-:Y:S02]  /*3c50*/  PRMT R70, R33, 0x5210, R70 ;  /* 0x0000521021467816 */ /* 0x000fe40000000046 */
[----:B------:R-:W-:Y:S02]  /*3c60*/  PRMT R71, R3, 0x5210, R86 ;  /* 0x0000521003477816 */ /* 0x000fe40000000056 */
[----:B0-----:R-:W-:Y:S01]  /*3c70*/  SHF.R.U32.HI R94, RZ, 0x7, R93 ;  /* 0x00000007ff5e7819 */ /* 0x001fe2000001165d */
[----:B------:R-:W-:Y:S01]  /*3c80*/  STS.128 [R2+UR7], R4 ;  /* 0x0000000402007988 */ /* 0x000fe20008000c07 */
[----:B------:R-:W-:-:S03]  /*3c90*/  LEA.HI R93, R93, 0x4, RZ, 0x19 ;  /* 0x000000045d5d7811 */ /* 0x000fc600078fc8ff */
[----:B------:R-:W-:Y:S04]  /*3ca0*/  STS.128 [R2+UR7+0x80], R8 ;  /* 0x0000800802007988 */ /* 0x000fe80008000c07 */
[----:B------:R-:W-:Y:S04]  /*3cb0*/  STS.128 [R2+UR7+0x800], R24 ;  /* 0x0008001802007988 */ /* 0x000fe80008000c07 */
[----:B------:R0:W-:Y:S01]  /*3cc0*/  STS.128 [R2+UR7+0x880], R68 ;  /* 0x0008804402007988 */ /* 0x0001e20008000c07 */
[----:B------:R-:W-:Y:S01]  /*3cd0*/  VIADD R35, R93, UR5 ;  /* 0x000000055d237c36 */ /* 0x000fe20008000000 */
[----:B------:R-:W-:Y:S01]  /*3ce0*/  BAR.SYNC.DEFER_BLOCKING 0x0 ;  /* 0x0000000000007b1d */ /* 0x000fe20000010000 */
[----:B---3--:R-:W-:-:S02]  /*3cf0*/  ISETP.GE.AND P0, PT, R88, UR8, PT ;  /* 0x0000000858007c0c */ /* 0x008fc4000bf06270 */
[----:B------:R-:W-:-:S03]  /*3d00*/  SGXT.U32 R94, R94, 0x2 ;  /* 0x000000025e5e781a */ /* 0x000fc60000000000 */
[----:B------:R-:W-:Y:S01]  /*3d10*/  ULDC UR7, c[0x0][0x244] ;  /* 0x0000910000077ab9 */ /* 0x000fe20000000800 */
[----:B------:R-:W2:Y:S01]  /*3d20*/  S2R R93, SR_TID.X ;  /* 0x00000000005d7919 */ /* 0x000ea20000002100 */
[----:B------:R-:W3:Y:S01]  /*3d30*/  LDS.128 R8, [R12+UR4] ;  /* 0x000000040c087984 */ /* 0x000ee20008000c00 */
[C---:B------:R-:W-:Y:S01]  /*3d40*/  ISETP.LT.AND P5, PT, R35.reuse, UR6, !P0 ;  /* 0x0000000623007c0c */ /* 0x040fe2000c7a1270 */
[-C--:B-1----:R-:W-:Y:S01]  /*3d50*/  IMAD R36, R35, R0.reuse, RZ ;  /* 0x0000000023247224 */ /* 0x082fe200078e02ff */
[----:B------:R-:W-:Y:S01]  /*3d60*/  LOP3.LUT R3, R94, UR5, RZ, 0xfc, !PT ;  /* 0x000000055e037c12 */ /* 0x000fe2000f8efcff */
[----:B------:R-:W-:Y:S02]  /*3d70*/  IMAD R32, R88, UR7, RZ ;  /* 0x0000000758207c24 */ /* 0x000fe4000f8e02ff */
[----:B------:R-:W-:Y:S01]  /*3d80*/  IMAD.U32 R37, RZ, RZ, UR5 ;  /* 0x00000005ff257e24 */ /* 0x000fe2000f8e00ff */
[----:B--2---:R-:W-:Y:S01]  /*3d90*/  LEA.HI R93, R93, 0xc, RZ, 0x19 ;  /* 0x0000000c5d5d7811 */ /* 0x004fe200078fc8ff */
[C---:B------:R-:W-:Y:S01]  /*3da0*/  IMAD R49, R3.reuse, R0, RZ ;  /* 0x0000000003317224 */ /* 0x040fe200078e02ff */
[----:B------:R-:W-:Y:S01]  /*3db0*/  ISETP.LT.AND P2, PT, R3, UR9, !P0 ;  /* 0x0000000903007c0c */ /* 0x000fe2000c741270 */
[----:B------:R-:W-:Y:S01]  /*3dc0*/  ULDC.64 UR8, c[0x0][0x220] ;  /* 0x0000880000087ab9 */ /* 0x000fe20000000a00 */
[----:B------:R-:W-:Y:S01]  /*3dd0*/  LOP3.LUT R16, R12, 0x40, RZ, 0x3c, !PT ;  /* 0x000000400c107812 */ /* 0x000fe200078e3cff */
[----:B------:R-:W-:Y:S01]  /*3de0*/  VIADD R35, R93, UR5 ;  /* 0x000000055d237c36 */ /* 0x000fe20008000000 */
[----:B------:R-:W-:Y:S01]  /*3df0*/  ULDC UR7, c[0x0][0x22c] ;  /* 0x00008b0000077ab9 */ /* 0x000fe20000000800 */
[----:B------:R-:W1:Y:S01]  /*3e00*/  S2R R93, SR_TID.X ;  /* 0x00000000005d7919 */ /* 0x000e620000002100 */
[C---:B0-----:R-:W-:Y:S01]  /*3e10*/  IADD3 R2, P1, R32.reuse, UR8, RZ ;  /* 0x0000000820027c10 */ /* 0x041fe2000ff3e0ff */
[----:B------:R-:W-:Y:S01]  /*3e20*/  ULDC UR6, c[0x0][0x22c] ;  /* 0x00008b0000067ab9 */ /* 0x000fe20000000800 */
[----:B------:R-:W-:Y:S01]  /*3e30*/  LOP3.LUT R33, R37, 0x20, R94, 0xfe, !PT ;  /* 0x0000002025217812 */ /* 0x000fe200078efe5e */
[----:B------:R-:W0:Y:S01]  /*3e40*/  LDS.128 R4, [R16+UR4] ;  /* 0x0000000410047984 */ /* 0x000e220008000c00 */
[----:B------:R-:W-:-:S02]  /*3e50*/  LEA.HI.X.SX32 R3, R32, UR9, 0x1, P1 ;  /* 0x0000000920037c11 */ /* 0x000fc400088f0eff */
[----:B------:R-:W-:Y:S02]  /*3e60*/  IADD3 R32, P1, R49, R2, RZ ;  /* 0x0000000231207210 */ /* 0x000fe40007f3e0ff */
[----:B------:R-:W-:Y:S02]  /*3e70*/  ISETP.LT.AND P6, PT, R33, UR10, !P0 ;  /* 0x0000000a21007c0c */ /* 0x000fe4000c7c1270 */
[----:B------:R-:W-:Y:S02]  /*3e80*/  LEA.HI.X.SX32 R33, R49, R3, 0x1, P1 ;  /* 0x0000000331217211 */ /* 0x000fe400008f0eff */
[----:B------:R-:W-:Y:S02]  /*3e90*/  LOP3.LUT R34, R37, 0x28, R94, 0xfe, !PT ;  /* 0x0000002825227812 */ /* 0x000fe400078efe5e */
[----:B---3--:R-:W-:Y:S01]  /*3ea0*/  PRMT R51, R8, 0x7770, RZ ;  /* 0x0000777008337816 */ /* 0x008fe200000000ff */
[----:B------:R-:W-:Y:S01]  /*3eb0*/  IMAD R39, R35, R0, RZ ;  /* 0x0000000023277224 */ /* 0x000fe200078e02ff */
[----:B------:R-:W-:Y:S01]  /*3ec0*/  ISETP.LT.AND P1, PT, R34, UR7, !P0 ;  /* 0x0000000722007c0c */ /* 0x000fe2000c721270 */
[----:B------:R-:W-:-:S02]  /*3ed0*/  ULDC UR7, c[0x0][0x22c] ;  /* 0x00008b0000077ab9 */ /* 0x000fc40000000800 */
[----:B------:R2:W-:Y:S01]  /*3ee0*/  @P2 STG.E.U8 desc[UR12][R32.64], R51 ;  /* 0x0000003320002986 */ /* 0x0005e2000c10110c */
[----:B------:R-:W-:Y:S02]  /*3ef0*/  IADD3 R34, P2, R36, R2, RZ ;  /* 0x0000000224227210 */ /* 0x000fe40007f5e0ff */
[C-C-:B------:R-:W-:Y:S02]  /*3f00*/  LOP3.LUT R20, R37.reuse, 0xf8, R94.reuse, 0xfe, !PT ;  /* 0x000000f825147812 */ /* 0x140fe400078efe5e */
[C-C-:B------:R-:W-:Y:S02]  /*3f10*/  LOP3.LUT R40, R37.reuse, 0xf0, R94.reuse, 0xfe, !PT ;  /* 0x000000f025287812 */ /* 0x140fe400078efe5e */
[C-C-:B------:R-:W-:Y:S02]  /*3f20*/  LOP3.LUT R41, R37.reuse, 0xe8, R94.reuse, 0xfe, !PT ;  /* 0x000000e825297812 */ /* 0x140fe400078efe5e */
[C-C-:B------:R-:W-:Y:S02]  /*3f30*/  LOP3.LUT R21, R37.reuse, 0xe0, R94.reuse, 0xfe, !PT ;  /* 0x000000e025157812 */ /* 0x140fe400078efe5e */
[----:B------:R-:W-:-:S02]  /*3f40*/  LOP3.LUT R22, R37, 0xd8, R94, 0xfe, !PT ;  /* 0x000000d825167812 */ /* 0x000fc400078efe5e */
[C-C-:B------:R-:W-:Y:S02]  /*3f50*/  LOP3.LUT R24, R37.reuse, 0xd0, R94.reuse, 0xfe, !PT ;  /* 0x000000d025187812 */ /* 0x140fe400078efe5e */
        /* <DEDUP_REMOVED lines=23> */
[----:B------:R-:W-:Y:S01]  /*40d0*/  ISETP.LT.AND P3, PT, R35, UR7, !P0 ;  /* 0x0000000723007c0c */ /* 0x000fe2000c761270 */
[----:B------:R-:W-:Y:S01]  /*40e0*/  ULDC UR7, c[0x0][0x22c] ;  /* 0x00008b0000077ab9 */ /* 0x000fe20000000800 */
[-C--:B------:R-:W-:Y:S02]  /*40f0*/  LEA.HI.X.SX32 R35, R36, R3.reuse, 0x1, P2 ;  /* 0x0000000324237211 */ /* 0x080fe400010f0eff */
[----:B------:R-:W-:Y:S02]  /*4100*/  IADD3 R36, P4, R39, R2, RZ ;  /* 0x0000000227247210 */ /* 0x000fe40007f9e0ff */
[----:B-1----:R-:W-:Y:S01]  /*4110*/  LEA.HI R93, R93, 0x14, RZ, 0x19 ;  /* 0x000000145d5d7811 */ /* 0x002fe200078fc8ff */
[CC--:B------:R-:W-:Y:S01]  /*4120*/  IMAD R38, R37.reuse, R0.reuse, RZ ;  /* 0x0000000025267224 */ /* 0x0c0fe200078e02ff */
[----:B------:R-:W-:Y:S01]  /*4130*/  ISETP.LT.AND P2, PT, R37, UR6, !P0 ;  /* 0x0000000625007c0c */ /* 0x000fe2000c741270 */
[----:B------:R-:W-:Y:S01]  /*4140*/  ULDC UR6, c[0x0][0x22c] ;  /* 0x00008b0000067ab9 */ /* 0x000fe20000000800 */
[----:B------:R-:W-:Y:S01]  /*4150*/  LEA.HI.X.SX32 R37, R39, R3, 0x1, P4 ;  /* 0x0000000327257211 */ /* 0x000fe200020f0eff */
[C---:B------:R-:W-:Y:S01]  /*4160*/  IMAD R39, R27.reuse, R0, RZ ;  /* 0x000000001b277224 */ /* 0x040fe200078e02ff */
[----:B------:R-:W-:Y:S01]  /*4170*/  ISETP.LT.AND P4, PT, R27, UR6, !P0 ;  /* 0x000000061b007c0c */ /* 0x000fe2000c781270 */
[----:B------:R-:W-:Y:S01]  /*4180*/  VIADD R27, R93, UR5 ;  /* 0x000000055d1b7c36 */ /* 0x000fe20008000000 */
[----:B0-----:R-:W-:Y:S01]  /*4190*/  PRMT R55, R4, 0x7770, RZ ;  /* 0x0000777004377816 */ /* 0x001fe200000000ff */
[----:B------:R-:W0:Y:S01]  /*41a0*/  S2R R93, SR_TID.X ;  /* 0x00000000005d7919 */ /* 0x000e220000002100 */
[----:B------:R-:W-:Y:S01]  /*41b0*/  PRMT R53, R8, 0x7771, RZ ;  /* 0x0000777108357816 */ /* 0x000fe200000000ff */
[----:B------:R-:W-:-:S02]  /*41c0*/  ULDC UR6, c[0x0][0x22c] ;  /* 0x00008b0000067ab9 */ /* 0x000fc40000000800 */
[----:B------:R1:W-:Y:S01]  /*41d0*/  @P5 STG.E.U8 desc[UR12][R34.64], R55 ;  /* 0x0000003722005986 */ /* 0x0003e2000c10110c */
[----:B--2---:R-:W-:-:S04]  /*41e0*/  IADD3 R32, P5, R38, R2, RZ ;  /* 0x0000000226207210 */ /* 0x004fc80007fbe0ff */
[----:B------:R-:W-:-:S05]  /*41f0*/  LEA.HI.X.SX32 R33, R38, R3, 0x1, P5 ;  /* 0x0000000326217211 */ /* 0x000fca00028f0eff */
[----:B------:R2:W-:Y:S01]  /*4200*/  @P2 STG.E.U8 desc[UR12][R32.64], R53 ;  /* 0x0000003520002986 */ /* 0x0005e2000c10110c */
[----:B-1----:R-:W-:Y:S01]  /*4210*/  PRMT R55, R4, 0x7771, RZ ;  /* 0x0000777104377816 */ /* 0x002fe200000000ff */
[C---:B------:R-:W-:Y:S01]  /*4220*/  IMAD R35, R27.reuse, R0, RZ ;  /* 0x000000001b237224 */ /* 0x040fe200078e02ff */
[----:B------:R-:W-:Y:S01]  /*4230*/  ISETP.LT.AND P2, PT, R27, UR6, !P0 ;  /* 0x000000061b007c0c */ /* 0x000fe2000c741270 */
[----:B------:R-:W-:Y:S01]  /*4240*/  ULDC UR6, c[0x0][0x22c] ;  /* 0x00008b0000067ab9 */ /* 0x000fe20000000800 */
[-C--:B------:R-:W-:Y:S01]  /*4250*/  IADD3 R38, P5, R39, R2.reuse, RZ ;  /* 0x0000000227267210 */ /* 0x080fe20007fbe0ff */
[----:B------:R1:W-:Y:S01]  /*4260*/  @P3 STG.E.U8 desc[UR12][R36.64], R55 ;  /* 0x0000003724003986 */ /* 0x0003e2000c10110c */
[----:B------:R-:W-:Y:S02]  /*4270*/  IADD3 R34, P3, R35, R2, RZ ;  /* 0x0000000223227210 */ /* 0x000fe40007f7e0ff */
[----:B0-----:R-:W-:-:S05]  /*4280*/  LEA.HI R93, R93, 0x1c, RZ, 0x19 ;  /* 0x0000001c5d5d7811 */ /* 0x001fca00078fc8ff */
[----:B------:R-:W-:Y:S01]  /*4290*/  VIADD R27, R93, UR5 ;  /* 0x000000055d1b7c36 */ /* 0x000fe20008000000 */
[-C--:B------:R-:W-:Y:S02]  /*42a0*/  LEA.HI.X.SX32 R39, R39, R3.reuse, 0x1, P5 ;  /* 0x0000000327277211 */ /* 0x080fe400028f0eff */
[----:B------:R-:W-:Y:S01]  /*42b0*/  PRMT R51, R8, 0x7772, RZ ;  /* 0x0000777208337816 */ /* 0x000fe200000000ff */
[-C--:B--2---:R-:W-:Y:S01]  /*42c0*/  IMAD R33, R27, R0.reuse, RZ ;  /* 0x000000001b217224 */ /* 0x084fe200078e02ff */
[-C--:B------:R-:W-:Y:S02]  /*42d0*/  LEA.HI.X.SX32 R35, R35, R3.reuse, 0x1, P3 ;  /* 0x0000000323237211 */ /* 0x080fe400018f0eff */
[----:B------:R-:W-:Y:S02]  /*42e0*/  PRMT R53, R4, 0x7772, RZ ;  /* 0x0000777204357816 */ /* 0x000fe400000000ff */
[C---:B------:R-:W-:Y:S01]  /*42f0*/  ISETP.LT.AND P3, PT, R47.reuse, UR6, !P0 ;  /* 0x000000062f007c0c */ /* 0x040fe2000c761270 */
[----:B------:R-:W-:Y:S01]  /*4300*/  IMAD R47, R47, R0, RZ ;  /* 0x000000002f2f7224 */ /* 0x000fe200078e02ff */
[-C--:B-1----:R-:W-:Y:S01]  /*4310*/  IADD3 R36, P5, R33, R2.reuse, RZ ;  /* 0x0000000221247210 */ /* 0x082fe20007fbe0ff */
[----:B------:R-:W-:Y:S01]  /*4320*/  IMAD R49, R0, 0x20, R49 ;  /* 0x0000002000317824 */ /* 0x000fe200078e0231 */
[----:B------:R0:W-:Y:S01]  /*4330*/  @P4 STG.E.U8 desc[UR12][R38.64], R51 ;  /* 0x0000003326004986 */ /* 0x0001e2000c10110c */
[----:B------:R-:W-:Y:S01]  /*4340*/  ISETP.LT.AND P4, PT, R27, UR7, !P0 ;  /* 0x000000071b007c0c */ /* 0x000fe2000c781270 */
[----:B------:R-:W-:Y:S01]  /*4350*/  ULDC UR6, c[0x0][0x22c] ;  /* 0x00008b0000067ab9 */ /* 0x000fe20000000800 */
[----:B------:R-:W-:Y:S01]  /*4360*/  LEA.HI R27, R92, UR5, RZ, 0x19 ;  /* 0x000000055c1b7c11 */ /* 0x000fe2000f8fc8ff */
[----:B------:R1:W-:Y:S01]  /*4370*/  @P2 STG.E.U8 desc[UR12][R34.64], R53 ;  /* 0x0000003522002986 */ /* 0x0003e2000c10110c */
[----:B------:R-:W-:Y:S01]  /*4380*/  IADD3 R32, P2, R47, R2, RZ ;  /* 0x000000022f207210 */ /* 0x000fe20007f5e0ff */
[----:B------:R-:W-:Y:S01]  /*4390*/  ULDC UR5, c[0x0][0x22c] ;  /* 0x00008b0000057ab9 */ /* 0x000fe20000000800 */
[----:B------:R-:W-:-:S02]  /*43a0*/  LEA.HI.X.SX32 R37, R33, R3, 0x1, P5 ;  /* 0x0000000321257211 */ /* 0x000fc400028f0eff */
[-C--:B------:R-:W-:Y:S02]  /*43b0*/  LEA.HI.X.SX32 R33, R47, R3.reuse, 0x1, P2 ;  /* 0x000000032f217211 */ /* 0x080fe400010f0eff */
[----:B0-----:R-:W-:Y:S02]  /*43c0*/  IADD3 R38, P5, R49, R2, RZ ;  /* 0x0000000231267210 */ /* 0x001fe40007fbe0ff */
[----:B-1----:R-:W-:Y:S01]  /*43d0*/  PRMT R53, R8, 0x7773, RZ ;  /* 0x0000777308357816 */ /* 0x002fe200000000ff */
[----:B------:R-:W-:Y:S01]  /*43e0*/  VIADD R35, R27, 0x24 ;  /* 0x000000241b237836 */ /* 0x000fe20000000000 */
[----:B------:R-:W-:Y:S02]  /*43f0*/  LEA.HI.X.SX32 R39, R49, R3, 0x1, P5 ;  /* 0x0000000331277211 */ /* 0x000fe400028f0eff */
[----:B------:R-:W-:Y:S01]  /*4400*/  ISETP.LT.AND P5, PT, R50, UR5, !P0 ;  /* 0x0000000532007c0c */ /* 0x000fe2000c7a1270 */
[----:B------:R-:W-:Y:S01]  /*4410*/  ULDC UR5, c[0x0][0x22c] ;  /* 0x00008b0000057ab9 */ /* 0x000fe20000000800 */
[----:B------:R0:W-:Y:S01]  /*4420*/  @P3 STG.E.U8 desc[UR12][R32.64], R53 ;  /* 0x0000003520003986 */ /* 0x0001e2000c10110c */
[----:B------:R-:W-:-:S02]  /*4430*/  PRMT R57, R4, 0x7773, RZ ;  /* 0x0000777304397816 */ /* 0x000fc400000000ff */
[C---:B------:R-:W-:Y:S01]  /*4440*/  ISETP.LT.AND P3, PT, R35.reuse, UR5, !P0 ;  /* 0x0000000523007c0c */ /* 0x040fe2000c761270 */
[----:B------:R-:W-:Y:S01]  /*4450*/  IMAD R35, R35, R0, RZ ;  /* 0x0000000023237224 */ /* 0x000fe200078e02ff */
[----:B------:R-:W-:Y:S01]  /*4460*/  PRMT R51, R9, 0x7770, RZ ;  /* 0x0000777009337816 */ /* 0x000fe200000000ff */
[----:B------:R-:W-:Y:S01]  /*4470*/  @P4 STG.E.U8 desc[UR12][R36.64], R57 ;  /* 0x0000003924004986 */ /* 0x000fe2000c10110c */
[----:B------:R-:W-:Y:S01]  /*4480*/  VIADD R47, R27, 0x2c ;  /* 0x0000002c1b2f7836 */ /* 0x000fe20000000000 */
[----:B------:R-:W-:Y:S01]  /*4490*/  ULDC UR5, c[0x0][0x22c] ;  /* 0x00008b0000057ab9 */ /* 0x000fe20000000800 */
[----:B------:R-:W-:Y:S01]  /*44a0*/  IADD3 R34, P4, R35, R2, RZ ;  /* 0x0000000223227210 */ /* 0x000fe20007f9e0ff */
[----:B------:R-:W-:Y:S01]  /*44b0*/  IMAD R49, R0, 0x8, R49 ;  /* 0x0000000800317824 */ /* 0x000fe200078e0231 */
[----:B------:R1:W-:Y:S01]  /*44c0*/  @P6 STG.E.U8 desc[UR12][R38.64], R51 ;  /* 0x0000003326006986 */ /* 0x0003e2000c10110c */
[----:B------:R-:W-:Y:S02]  /*44d0*/  ISETP.LT.AND P6, PT, R47, UR5, !P0 ;  /* 0x000000052f007c0c */ /* 0x000fe4000c7c1270 */
[----:B------:R-:W-:Y:S01]  /*44e0*/  LEA.HI.X.SX32 R35, R35, R3, 0x1, P4 ;  /* 0x0000000323237211 */ /* 0x000fe200020f0eff */
[----:B------:R-:W-:Y:S01]  /*44f0*/  IMAD R47, R47, R0, RZ ;  /* 0x000000002f2f7224 */ /* 0x000fe200078e02ff */
[----:B0-----:R-:W-:Y:S01]  /*4500*/  IADD3 R32, P4, R49, R2, RZ ;  /* 0x0000000231207210 */ /* 0x001fe20007f9e0ff */
[----:B------:R-:W-:Y:S01]  /*4510*/  ULDC UR5, c[0x0][0x22c] ;  /* 0x00008b0000057ab9 */ /* 0x000fe20000000800 */
[----:B------:R-:W-:-:S02]  /*4520*/  PRMT R55, R5, 0x7770, RZ ;  /* 0x0000777005377816 */ /* 0x000fc400000000ff */
[-C--:B------:R-:W-:Y:S02]  /*4530*/  LEA.HI.X.SX32 R33, R49, R3.reuse, 0x1, P4 ;  /* 0x0000000331217211 */ /* 0x080fe400020f0eff */
[----:B-1----:R-:W-:Y:S01]  /*4540*/  PRMT R51, R9, 0x7771, RZ ;  /* 0x0000777109337816 */ /* 0x002fe200000000ff */
[----:B------:R-:W-:Y:S01]  /*4550*/  VIADD R39, R27, 0x34 ;  /* 0x000000341b277836 */ /* 0x000fe20000000000 */
[----:B------:R-:W-:Y:S01]  /*4560*/  IADD3 R36, P4, R47, R2, RZ ;  /* 0x000000022f247210 */ /* 0x000fe20007f9e0ff */
[----:B------:R0:W-:Y:S01]  /*4570*/  @P3 STG.E.U8 desc[UR12][R34.64], R55 ;  /* 0x0000003722003986 */ /* 0x0001e2000c10110c */
[----:B------:R-:W-:Y:S01]  /*4580*/  IMAD R49, R0, 0x8, R49 ;  /* 0x0000000800317824 */ /* 0x000fe200078e0231 */
[----:B------:R-:W-:Y:S02]  /*4590*/  PRMT R53, R5, 0x7771, RZ ;  /* 0x0000777105357816 */ /* 0x000fe400000000ff */
[----:B------:R1:W-:Y:S01]  /*45a0*/  @P1 STG.E.U8 desc[UR12][R32.64], R51 ;  /* 0x0000003320001986 */ /* 0x0003e2000c10110c */
[----:B------:R-:W-:-:S02]  /*45b0*/  LEA.HI.X.SX32 R37, R47, R3, 0x1, P4 ;  /* 0x000000032f257211 */ /* 0x000fc400020f0eff */
[C---:B------:R-:W-:Y:S01]  /*45c0*/  ISETP.LT.AND P1, PT, R39.reuse, UR5, !P0 ;  /* 0x0000000527007c0c */ /* 0x040fe2000c721270 */
[----:B------:R-:W-:Y:S01]  /*45d0*/  IMAD R39, R39, R0, RZ ;  /* 0x0000000027277224 */ /* 0x000fe200078e02ff */
[----:B------:R-:W-:Y:S01]  /*45e0*/  ISETP.LT.AND P2, PT, R48, UR6, !P0 ;  /* 0x0000000630007c0c */ /* 0x000fe2000c741270 */
[----:B------:R2:W-:Y:S01]  /*45f0*/  @P6 STG.E.U8 desc[UR12][R36.64], R53 ;  /* 0x0000003524006986 */ /* 0x0005e2000c10110c */
[----:B------:R-:W-:Y:S01]  /*4600*/  ULDC UR6, c[0x0][0x22c] ;  /* 0x00008b0000067ab9 */ /* 0x000fe20000000800 */
[-C--:B0-----:R-:W-:Y:S01]  /*4610*/  IADD3 R34, P4, R49, R2.reuse, RZ ;  /* 0x0000000231227210 */ /* 0x081fe20007f9e0ff */
[----:B------:R-:W-:Y:S01]  /*4620*/  ULDC UR5, c[0x0][0x22c] ;  /* 0x00008b0000057ab9 */ /* 0x000fe20000000800 */
[----:B------:R-:W-:Y:S01]  /*4630*/  ISETP.LT.AND P3, PT, R45, UR6, !P0 ;  /* 0x000000062d007c0c */ /* 0x000fe2000c761270 */
[----:B------:R-:W-:Y:S01]  /*4640*/  ULDC UR6, c[0x0][0x22c] ;  /* 0x00008b0000067ab9 */ /* 0x000fe20000000800 */
[----:B-1----:R-:W-:Y:S02]  /*4650*/  IADD3 R32, P6, R39, R2, RZ ;  /* 0x0000000227207210 */ /* 0x002fe40007fde0ff */
[----:B------:R-:W-:-:S02]  /*4660*/  LEA.HI.X.SX32 R35, R49, R3, 0x1, P4 ;  /* 0x0000000331237211 */ /* 0x000fc400020f0eff */
[----:B------:R-:W-:Y:S01]  /*4670*/  PRMT R45, R9, 0x7772, RZ ;  /* 0x00007772092d7816 */ /* 0x000fe200000000ff */
[----:B------:R-:W-:Y:S01]  /*4680*/  IMAD R49, R0, 0x8, R49 ;  /* 0x0000000800317824 */ /* 0x000fe200078e0231 */
[----:B------:R-:W-:Y:S02]  /*4690*/  LEA.HI.X.SX32 R33, R39, R3, 0x1, P6 ;  /* 0x0000000327217211 */ /* 0x000fe400030f0eff */
[----:B------:R-:W-:Y:S01]  /*46a0*/  PRMT R47, R5, 0x7772, RZ ;  /* 0x00007772052f7816 */ /* 0x000fe200000000ff */
[----:B------:R-:W-:Y:S01]  /*46b0*/  @P5 STG.E.U8 desc[UR12][R34.64], R45 ;  /* 0x0000002d22005986 */ /* 0x000fe2000c10110c */
[----:B------:R-:W-:Y:S01]  /*46c0*/  VIADD R39, R27, 0x3c ;  /* 0x0000003c1b277836 */ /* 0x000fe20000000000 */
[----:B------:R-:W-:Y:S01]  /*46d0*/  ISETP.LT.AND P4, PT, R43, UR5, !P0 ;  /* 0x000000052b007c0c */ /* 0x000fe2000c781270 */
[----:B------:R-:W-:Y:S01]  /*46e0*/  ULDC UR5, c[0x0][0x22c] ;  /* 0x00008b0000057ab9 */ /* 0x000fe20000000800 */
[----:B------:R0:W-:Y:S01]  /*46f0*/  @P1 STG.E.U8 desc[UR12][R32.64], R47 ;  /* 0x0000002f20001986 */ /* 0x0001e2000c10110c */
[----:B--2---:R-:W-:-:S02]  /*4700*/  IADD3 R36, P1, R49, R2, RZ ;  /* 0x0000000231247210 */ /* 0x004fc40007f3e0ff */
[----:B------:R-:W-:Y:S02]  /*4710*/  PRMT R43, R9, 0x7773, RZ ;  /* 0x00007773092b7816 */ /* 0x000fe400000000ff */
[----:B------:R-:W-:Y:S02]  /*4720*/  LEA.HI.X.SX32 R37, R49, R3, 0x1, P1 ;  /* 0x0000000331257211 */ /* 0x000fe400008f0eff */
[C---:B------:R-:W-:Y:S01]  /*4730*/  ISETP.LT.AND P5, PT, R39.reuse, UR5, !P0 ;  /* 0x0000000527007c0c */ /* 0x040fe2000c7a1270 */
[----:B------:R-:W-:Y:S01]  /*4740*/  IMAD R39, R39, R0, RZ ;  /* 0x0000000027277224 */ /* 0x000fe200078e02ff */
[----:B------:R-:W-:Y:S01]  /*4750*/  ULDC UR5, c[0x0][0x22c] ;  /* 0x00008b0000057ab9 */ /* 0x000fe20000000800 */
[----:B------:R-:W-:Y:S01]  /*4760*/  @P2 STG.E.U8 desc[UR12][R36.64], R43 ;  /* 0x0000002b24002986 */ /* 0x000fe2000c10110c */
[----:B------:R-:W-:Y:S02]  /*4770*/  IMAD R49, R0, 0x8, R49 ;  /* 0x0000000800317824 */ /* 0x000fe400078e0231 */
[----:B------:R-:W-:Y:S01]  /*4780*/  IADD3 R8, P2, R39, R2, RZ ;  /* 0x0000000227087210 */ /* 0x000fe20007f5e0ff */
[----:B0-----:R-:W-:Y:S01]  /*4790*/  VIADD R33, R27, 0x44 ;  /* 0x000000441b217836 */ /* 0x001fe20000000000 */
[----:B------:R-:W-:-:S02]  /*47a0*/  PRMT R45, R5, 0x7773, RZ ;  /* 0x00007773052d7816 */ /* 0x000fc400000000ff */
[-C--:B------:R-:W-:Y:S02]  /*47b0*/  LEA.HI.X.SX32 R9, R39, R3.reuse, 0x1, P2 ;  /* 0x0000000327097211 */ /* 0x080fe400010f0eff */
[----:B------:R-:W-:Y:S02]  /*47c0*/  IADD3 R4, P2, R49, R2, RZ ;  /* 0x0000000231047210 */ /* 0x000fe40007f5e0ff */
[C---:B------:R-:W-:Y:S01]  /*47d0*/  ISETP.LT.AND P6, PT, R33.reuse, UR5, !P0 ;  /* 0x0000000521007c0c */ /* 0x040fe2000c7c1270 */
[----:B------:R-:W-:Y:S01]  /*47e0*/  IMAD R33, R33, R0, RZ ;  /* 0x0000000021217224 */ /* 0x000fe200078e02ff */
[----:B------:R-:W-:Y:S01]  /*47f0*/  ISETP.LT.AND P1, PT, R42, UR6, !P0 ;  /* 0x000000062a007c0c */ /* 0x000fe2000c721270 */
[----:B------:R-:W-:Y:S01]  /*4800*/  ULDC UR6, c[0x0][0x22c] ;  /* 0x00008b0000067ab9 */ /* 0x000fe20000000800 */
[-C--:B------:R-:W-:Y:S01]  /*4810*/  LEA.HI.X.SX32 R5, R49, R3.reuse, 0x1, P2 ;  /* 0x0000000331057211 */ /* 0x080fe200010f0eff */
[----:B------:R0:W-:Y:S01]  /*4820*/  @P5 STG.E.U8 desc[UR12][R8.64], R45 ;  /* 0x0000002d08005986 */ /* 0x0001e2000c10110c */
[----:B------:R-:W-:Y:S01]  /*4830*/  PRMT R35, R10, 0x7770, RZ ;  /* 0x000077700a237816 */ /* 0x000fe200000000ff */
[----:B------:R-:W-:Y:S01]  /*4840*/  ULDC UR5, c[0x0][0x22c] ;  /* 0x00008b0000057ab9 */ /* 0x000fe20000000800 */
[----:B------:R-:W-:Y:S01]  /*4850*/  ISETP.LT.AND P2, PT, R31, UR6, !P0 ;  /* 0x000000061f007c0c */ /* 0x000fe2000c741270 */
[----:B------:R-:W-:Y:S01]  /*4860*/  VIADD R31, R27, 0x4c ;  /* 0x0000004c1b1f7836 */ /* 0x000fe20000000000 */
[C---:B------:R-:W-:Y:S01]  /*4870*/  IADD3 R32, P5, R33.reuse, R2, RZ ;  /* 0x0000000221207210 */ /* 0x040fe20007fbe0ff */
[----:B------:R1:W-:Y:S01]  /*4880*/  @P3 STG.E.U8 desc[UR12][R4.64], R35 ;  /* 0x0000002304003986 */ /* 0x0003e2000c10110c */
[----:B------:R-:W-:Y:S01]  /*4890*/  IMAD R49, R0, 0x8, R49 ;  /* 0x0000000800317824 */ /* 0x000fe200078e0231 */
[----:B------:R-:W-:Y:S01]  /*48a0*/  PRMT R39, R6, 0x7770, RZ ;  /* 0x0000777006277816 */ /* 0x000fe200000000ff */
[----:B------:R-:W-:Y:S01]  /*48b0*/  ULDC UR6, c[0x0][0x22c] ;  /* 0x00008b0000067ab9 */ /* 0x000fe20000000800 */
[----:B------:R-:W-:-:S02]  /*48c0*/  LEA.HI.X.SX32 R33, R33, R3, 0x1, P5 ;  /* 0x0000000321217211 */ /* 0x000fc400028f0eff */
[C---:B------:R-:W-:Y:S01]  /*48d0*/  ISETP.LT.AND P3, PT, R31.reuse, UR5, !P0 ;  /* 0x000000051f007c0c */ /* 0x040fe2000c761270 */
[----:B------:R-:W-:Y:S01]  /*48e0*/  IMAD R31, R31, R0, RZ ;  /* 0x000000001f1f7224 */ /* 0x000fe200078e02ff */
[-C--:B0-----:R-:W-:Y:S01]  /*48f0*/  IADD3 R8, P5, R49, R2.reuse, RZ ;  /* 0x0000000231087210 */ /* 0x081fe20007fbe0ff */
[----:B------:R0:W-:Y:S01]  /*4900*/  @P6 STG.E.U8 desc[UR12][R32.64], R39 ;  /* 0x0000002720006986 */ /* 0x0001e2000c10110c */
[----:B------:R-:W-:Y:S01]  /*4910*/  PRMT R37, R6, 0x7771, RZ ;  /* 0x0000777106257816 */ /* 0x000fe200000000ff */
[----:B------:R-:W-:Y:S01]  /*4920*/  ULDC UR5, c[0x0][0x22c] ;  /* 0x00008b0000057ab9 */ /* 0x000fe20000000800 */
[----:B-1----:R-:W-:Y:S02]  /*4930*/  IADD3 R4, P6, R31, R2, RZ ;  /* 0x000000021f047210 */ /* 0x002fe40007fde0ff */
[-C--:B------:R-:W-:Y:S02]  /*4940*/  LEA.HI.X.SX32 R9, R49, R3.reuse, 0x1, P5 ;  /* 0x0000000331097211 */ /* 0x080fe400028f0eff */
[----:B------:R-:W-:Y:S01]  /*4950*/  PRMT R35, R10, 0x7771, RZ ;  /* 0x000077710a237816 */ /* 0x000fe200000000ff */
[----:B------:R-:W-:Y:S01]  /*4960*/  IMAD R49, R0, 0x8, R49 ;  /* 0x0000000800317824 */ /* 0x000fe200078e0231 */
[----:B------:R-:W-:-:S02]  /*4970*/  LEA.HI.X.SX32 R5, R31, R3, 0x1, P6 ;  /* 0x000000031f057211 */ /* 0x000fc400030f0eff */
[----:B------:R-:W-:Y:S01]  /*4980*/  ISETP.LT.AND P5, PT, R19, UR5, !P0 ;  /* 0x0000000513007c0c */ /* 0x000fe2000c7a1270 */
[----:B------:R1:W-:Y:S01]  /*4990*/  @P4 STG.E.U8 desc[UR12][R8.64], R35 ;  /* 0x0000002308004986 */ /* 0x0003e2000c10110c */
[----:B------:R-:W-:Y:S01]  /*49a0*/  VIADD R19, R27, 0x54 ;  /* 0x000000541b137836 */ /* 0x000fe20000000000 */
[----:B------:R-:W-:Y:S02]  /*49b0*/  ULDC UR5, c[0x0][0x22c] ;  /* 0x00008b0000057ab9 */ /* 0x000fe40000000800 */
[----:B------:R2:W-:Y:S01]  /*49c0*/  @P3 STG.E.U8 desc[UR12][R4.64], R37 ;  /* 0x0000002504003986 */ /* 0x0005e2000c10110c */
[C---:B0-----:R-:W-:Y:S02]  /*49d0*/  IADD3 R32, P3, R49.reuse, R2, RZ ;  /* 0x0000000231207210 */ /* 0x041fe40007f7e0ff */
[----:B------:R-:W-:Y:S02]  /*49e0*/  PRMT R31, R10, 0x7772, RZ ;  /* 0x000077720a1f7816 */ /* 0x000fe400000000ff */
[----:B------:R-:W-:-:S02]  /*49f0*/  LEA.HI.X.SX32 R33, R49, R3, 0x1, P3 ;  /* 0x0000000331217211 */ /* 0x000fc400018f0eff */
[C---:B------:R-:W-:Y:S01]  /*4a00*/  ISETP.LT.AND P3, PT, R19.reuse, UR5, !P0 ;  /* 0x0000000513007c0c */ /* 0x040fe2000c761270 */
[----:B------:R-:W-:Y:S01]  /*4a10*/  IMAD R19, R19, R0, RZ ;  /* 0x0000000013137224 */ /* 0x000fe200078e02ff */
[----:B-1----:R-:W-:Y:S01]  /*4a20*/  PRMT R35, R6, 0x7772, RZ ;  /* 0x0000777206237816 */ /* 0x002fe200000000ff */
[----:B------:R0:W-:Y:S01]  /*4a30*/  @P1 STG.E.U8 desc[UR12][R32.64], R31 ;  /* 0x0000001f20001986 */ /* 0x0001e2000c10110c */
[----:B------:R-:W-:Y:S01]  /*4a40*/  IMAD R49, R0, 0x8, R49 ;  /* 0x0000000800317824 */ /* 0x000fe200078e0231 */
[----:B------:R-:W-:Y:S01]  /*4a50*/  ULDC UR5, c[0x0][0x22c] ;  /* 0x00008b0000057ab9 */ /* 0x000fe20000000800 */
[----:B--2---:R-:W-:Y:S01]  /*4a60*/  IADD3 R4, P1, R19, R2, RZ ;  /* 0x0000000213047210 */ /* 0x004fe20007f3e0ff */
[----:B------:R-:W-:-:S03]  /*4a70*/  VIADD R9, R27, 0x5c ;  /* 0x0000005c1b097836 */ /* 0x000fc60000000000 */
[-C--:B------:R-:W-:Y:S01]  /*4a80*/  LEA.HI.X.SX32 R5, R19, R3.reuse, 0x1, P1 ;  /* 0x0000000313057211 */ /* 0x080fe200008f0eff */
[----:B------:R-:W-:Y:S01]  /*4a90*/  IMAD R19, R9, R0, RZ ;  /* 0x0000000009137224 */ /* 0x000fe200078e02ff */
[-C--:B------:R-:W-:Y:S02]  /*4aa0*/  IADD3 R8, P1, R49, R2.reuse, RZ ;  /* 0x0000000231087210 */ /* 0x080fe40007f3e0ff */
[----:B------:R-:W-:Y:S01]  /*4ab0*/  ISETP.LT.AND P4, PT, R18, UR6, !P0 ;  /* 0x0000000612007c0c */ /* 0x000fe2000c781270 */
[----:B------:R-:W-:Y:S01]  /*4ac0*/  ULDC UR6, c[0x0][0x22c] ;  /* 0x00008b0000067ab9 */ /* 0x000fe20000000800 */
[----:B------:R-:W-:Y:S01]  /*4ad0*/  ISETP.LT.AND P6, PT, R9, UR5, !P0 ;  /* 0x0000000509007c0c */ /* 0x000fe2000c7c1270 */
[----:B------:R1:W-:Y:S01]  /*4ae0*/  @P3 STG.E.U8 desc[UR12][R4.64], R35 ;  /* 0x0000002304003986 */ /* 0x0003e2000c10110c */
[----:B------:R-:W-:Y:S01]  /*4af0*/  LEA.HI.X.SX32 R9, R49, R3, 0x1, P1 ;  /* 0x0000000331097211 */ /* 0x000fe200008f0eff */
[----:B------:R-:W-:Y:S01]  /*4b00*/  ULDC UR5, c[0x0][0x22c] ;  /* 0x00008b0000057ab9 */ /* 0x000fe20000000800 */
[----:B------:R-:W-:Y:S01]  /*4b10*/  ISETP.LT.AND P1, PT, R15, UR6, !P0 ;  /* 0x000000060f007c0c */ /* 0x000fe2000c721270 */
[----:B------:R-:W-:Y:S01]  /*4b20*/  VIADD R15, R27, 0x64 ;  /* 0x000000641b0f7836 */ /* 0x000fe20000000000 */
[----:B------:R-:W-:-:S02]  /*4b30*/  IADD3 R18, P3, R19, R2, RZ ;  /* 0x0000000213127210 */ /* 0x000fc40007f7e0ff */
[----:B0-----:R-:W-:Y:S01]  /*4b40*/  PRMT R31, R10, 0x7773, RZ ;  /* 0x000077730a1f7816 */ /* 0x001fe200000000ff */
[----:B------:R-:W-:Y:S01]  /*4b50*/  IMAD R49, R0, 0x8, R49 ;  /* 0x0000000800317824 */ /* 0x000fe200078e0231 */
[----:B------:R-:W-:Y:S01]  /*4b60*/  LEA.HI.X.SX32 R19, R19, R3, 0x1, P3 ;  /* 0x0000000313137211 */ /* 0x000fe200018f0eff */
[----:B------:R-:W-:Y:S01]  /*4b70*/  ULDC UR6, c[0x0][0x22c] ;  /* 0x00008b0000067ab9 */ /* 0x000fe20000000800 */
[----:B------:R-:W-:Y:S02]  /*4b80*/  PRMT R37, R6, 0x7773, RZ ;  /* 0x0000777306257816 */ /* 0x000fe400000000ff */
[C---:B------:R-:W-:Y:S01]  /*4b90*/  ISETP.LT.AND P3, PT, R15.reuse, UR5, !P0 ;  /* 0x000000050f007c0c */ /* 0x040fe2000c761270 */
[----:B------:R-:W-:Y:S01]  /*4ba0*/  IMAD R15, R15, R0, RZ ;  /* 0x000000000f0f7224 */ /* 0x000fe200078e02ff */
[----:B------:R0:W-:Y:S01]  /*4bb0*/  @P2 STG.E.U8 desc[UR12][R8.64], R31 ;  /* 0x0000001f08002986 */ /* 0x0001e2000c10110c */
[----:B-1----:R-:W-:Y:S01]  /*4bc0*/  IADD3 R4, P2, R49, R2, RZ ;  /* 0x0000000231047210 */ /* 0x002fe20007f5e0ff */
[----:B------:R-:W-:-:S02]  /*4bd0*/  ULDC UR5, c[0x0][0x22c] ;  /* 0x00008b0000057ab9 */ /* 0x000fc40000000800 */
[----:B------:R1:W-:Y:S01]  /*4be0*/  @P6 STG.E.U8 desc[UR12][R18.64], R37 ;  /* 0x0000002512006986 */ /* 0x0003e2000c10110c */
[----:B------:R-:W-:Y:S02]  /*4bf0*/  LEA.HI.X.SX32 R5, R49, R3, 0x1, P2 ;  /* 0x0000000331057211 */ /* 0x000fe400010f0eff */
[----:B------:R-:W-:Y:S02]  /*4c00*/  PRMT R33, R11, 0x7770, RZ ;  /* 0x000077700b217816 */ /* 0x000fe400000000ff */
[----:B0-----:R-:W-:-:S04]  /*4c10*/  IADD3 R8, P6, R15, R2, RZ ;  /* 0x000000020f087210 */ /* 0x001fc80007fde0ff */
[----:B------:R-:W-:Y:S01]  /*4c20*/  LEA.HI.X.SX32 R9, R15, R3, 0x1, P6 ;  /* 0x000000030f097211 */ /* 0x000fe200030f0eff */
[----:B------:R-:W-:Y:S01]  /*4c30*/  VIADD R15, R27, 0x6c ;  /* 0x0000006c1b0f7836 */ /* 0x000fe20000000000 */
[----:B------:R-:W-:Y:S01]  /*4c40*/  ISETP.LT.AND P2, PT, R14, UR5, !P0 ;  /* 0x000000050e007c0c */ /* 0x000fe2000c741270 */
[----:B------:R-:W-:Y:S01]  /*4c50*/  ULDC UR5, c[0x0][0x22c] ;  /* 0x00008b0000057ab9 */ /* 0x000fe20000000800 */
[----:B------:R-:W-:Y:S01]  /*4c60*/  PRMT R35, R7, 0x7770, RZ ;  /* 0x0000777007237816 */ /* 0x000fe200000000ff */
[----:B------:R0:W-:Y:S01]  /*4c70*/  @P5 STG.E.U8 desc[UR12][R4.64], R33 ;  /* 0x0000002104005986 */ /* 0x0001e2000c10110c */
[----:B------:R-:W-:Y:S01]  /*4c80*/  IMAD R49, R0, 0x8, R49 ;  /* 0x0000000800317824 */ /* 0x000fe200078e0231 */
[C---:B------:R-:W-:Y:S01]  /*4c90*/  ISETP.LT.AND P5, PT, R15.reuse, UR5, !P0 ;  /* 0x000000050f007c0c */ /* 0x040fe2000c7a1270 */
[----:B------:R-:W-:Y:S01]  /*4ca0*/  IMAD R15, R15, R0, RZ ;  /* 0x000000000f0f7224 */ /* 0x000fe200078e02ff */
[----:B------:R2:W-:Y:S01]  /*4cb0*/  @P3 STG.E.U8 desc[UR12][R8.64], R35 ;  /* 0x0000002308003986 */ /* 0x0005e2000c10110c */
[----:B------:R-:W-:Y:S01]  /*4cc0*/  PRMT R31, R11, 0x7771, RZ ;  /* 0x000077710b1f7816 */ /* 0x000fe200000000ff */
[----:B------:R-:W-:Y:S01]  /*4cd0*/  ULDC UR5, c[0x0][0x22c] ;  /* 0x00008b0000057ab9 */ /* 0x000fe20000000800 */
[----:B-1----:R-:W-:-:S02]  /*4ce0*/  IADD3 R18, P3, R49, R2, RZ ;  /* 0x0000000231127210 */ /* 0x002fc40007f7e0ff */
[----:B0-----:R-:W-:Y:S02]  /*4cf0*/  IADD3 R4, P6, R15, R2, RZ ;  /* 0x000000020f047210 */ /* 0x001fe40007fde0ff */
[-C--:B------:R-:W-:Y:S02]  /*4d00*/  LEA.HI.X.SX32 R19, R49, R3.reuse, 0x1, P3 ;  /* 0x0000000331137211 */ /* 0x080fe400018f0eff */
[----:B------:R-:W-:Y:S01]  /*4d10*/  ISETP.LT.AND P3, PT, R13, UR6, !P0 ;  /* 0x000000060d007c0c */ /* 0x000fe2000c761270 */
[----:B------:R-:W-:Y:S01]  /*4d20*/  ULDC UR6, c[0x0][0x22c] ;  /* 0x00008b0000067ab9 */ /* 0x000fe20000000800 */
[----:B------:R-:W-:Y:S02]  /*4d30*/  LEA.HI.X.SX32 R5, R15, R3, 0x1, P6 ;  /* 0x000000030f057211 */ /* 0x000fe400030f0eff */
[----:B------:R-:W-:Y:S01]  /*4d40*/  PRMT R37, R7, 0x7771, RZ ;  /* 0x0000777107257816 */ /* 0x000fe200000000ff */
[----:B------:R-:W0:Y:S01]  /*4d50*/  LDS.128 R12, [R12+UR4+0x1000] ;  /* 0x001000040c0c7984 */ /* 0x000e220008000c00 */
[----:B------:R-:W-:-:S03]  /*4d60*/  IMAD R49, R0, 0x8, R49 ;  /* 0x0000000800317824 */ /* 0x000fc600078e0231 */
[----:B------:R1:W-:Y:S01]  /*4d70*/  @P4 STG.E.U8 desc[UR12][R18.64], R31 ;  /* 0x0000001f12004986 */ /* 0x0003e2000c10110c */
[----:B--2---:R-:W-:-:S03]  /*4d80*/  VIADD R9, R27, 0x74 ;  /* 0x000000741b097836 */ /* 0x004fc60000000000 */
[----:B------:R2:W-:Y:S01]  /*4d90*/  @P5 STG.E.U8 desc[UR12][R4.64], R37 ;  /* 0x0000002504005986 */ /* 0x0005e2000c10110c */
[----:B------:R-:W-:Y:S01]  /*4da0*/  ISETP.LT.AND P5, PT, R17, UR6, !P0 ;  /* 0x0000000611007c0c */ /* 0x000fe2000c7a1270 */
[----:B------:R-:W-:Y:S01]  /*4db0*/  IMAD R6, R9, R0, RZ ;  /* 0x0000000009067224 */ /* 0x000fe200078e02ff */
[-C--:B------:R-:W-:Y:S01]  /*4dc0*/  IADD3 R8, P6, R49, R2.reuse, RZ ;  /* 0x0000000231087210 */ /* 0x080fe20007fde0ff */
[----:B------:R-:W3:Y:S01]  /*4dd0*/  LDS.128 R16, [R16+UR4+0x1000] ;  /* 0x0010000410107984 */ /* 0x000ee20008000c00 */
[----:B------:R-:W-:Y:S01]  /*4de0*/  ISETP.LT.AND P4, PT, R9, UR5, !P0 ;  /* 0x0000000509007c0c */ /* 0x000fe2000c781270 */
[----:B------:R-:W-:Y:S01]  /*4df0*/  ULDC UR4, c[0x0][0x22c] ;  /* 0x00008b0000047ab9 */ /* 0x000fe20000000800 */
[----:B------:R-:W-:Y:S01]  /*4e00*/  LEA.HI.X.SX32 R9, R49, R3, 0x1, P6 ;  /* 0x0000000331097211 */ /* 0x000fe200030f0eff */
[----:B------:R-:W-:Y:S01]  /*4e10*/  IMAD R49, R0, 0x8, R49 ;  /* 0x0000000800317824 */ /* 0x000fe200078e0231 */
[----:B------:R-:W-:Y:S02]  /*4e20*/  IADD3 R10, P6, R6, R2, RZ ;  /* 0x00000002060a7210 */ /* 0x000fe40007fde0ff */
[----:B------:R-:W-:-:S02]  /*4e30*/  PRMT R35, R11, 0x7772, RZ ;  /* 0x000077720b237816 */ /* 0x000fc400000000ff */
[----:B------:R-:W-:Y:S01]  /*4e40*/  PRMT R33, R11, 0x7773, RZ ;  /* 0x000077730b217816 */ /* 0x000fe200000000ff */
[----:B-1----:R-:W-:Y:S01]  /*4e50*/  VIADD R31, R27, 0x7c ;  /* 0x0000007c1b1f7836 */ /* 0x002fe20000000000 */
[-C--:B------:R-:W-:Y:S01]  /*4e60*/  LEA.HI.X.SX32 R11, R6, R3.reuse, 0x1, P6 ;  /* 0x00000003060b7211 */ /* 0x080fe200030f0eff */
[----:B------:R1:W-:Y:S01]  /*4e70*/  @P1 STG.E.U8 desc[UR12][R8.64], R35 ;  /* 0x0000002308001986 */ /* 0x0003e2000c10110c */
[----:B------:R-:W-:Y:S01]  /*4e80*/  PRMT R39, R7, 0x7772, RZ ;  /* 0x0000777207277816 */ /* 0x000fe200000000ff */
[----:B------:R-:W-:Y:S01]  /*4e90*/  ULDC UR5, c[0x0][0x22c] ;  /* 0x00008b0000057ab9 */ /* 0x000fe20000000800 */
[C---:B--2---:R-:W-:Y:S01]  /*4ea0*/  IADD3 R4, P1, R49.reuse, R2, RZ ;  /* 0x0000000231047210 */ /* 0x044fe20007f3e0ff */
[----:B------:R-:W-:Y:S02]  /*4eb0*/  ULDC UR6, c[0x0][0x22c] ;  /* 0x00008b0000067ab9 */ /* 0x000fe40000000800 */
[----:B------:R2:W-:Y:S01]  /*4ec0*/  @P4 STG.E.U8 desc[UR12][R10.64], R39 ;  /* 0x000000270a004986 */ /* 0x0005e2000c10110c */
[----:B------:R-:W-:-:S02]  /*4ed0*/  LEA.HI.X.SX32 R5, R49, R3, 0x1, P1 ;  /* 0x0000000331057211 */ /* 0x000fc400008f0eff */
[C---:B------:R-:W-:Y:S01]  /*4ee0*/  ISETP.LT.AND P4, PT, R31.reuse, UR4, !P0 ;  /* 0x000000041f007c0c */ /* 0x040fe2000c781270 */
[----:B------:R-:W-:Y:S01]  /*4ef0*/  IMAD R31, R31, R0, RZ ;  /* 0x000000001f1f7224 */ /* 0x000fe200078e02ff */
[----:B------:R-:W-:Y:S01]  /*4f00*/  PRMT R37, R7, 0x7773, RZ ;  /* 0x0000777307257816 */ /* 0x000fe200000000ff */
[----:B------:R4:W-:Y:S01]  /*4f10*/  @P2 STG.E.U8 desc[UR12][R4.64], R33 ;  /* 0x0000002104002986 */ /* 0x0009e2000c10110c */
[----:B------:R-:W-:Y:S01]  /*4f20*/  IMAD R49, R0, 0x8, R49 ;  /* 0x0000000800317824 */ /* 0x000fe200078e0231 */
[----:B------:R-:W-:Y:S01]  /*4f30*/  ULDC UR4, c[0x0][0x22c] ;  /* 0x00008b0000047ab9 */ /* 0x000fe20000000800 */
[----:B------:R-:W-:Y:S01]  /*4f40*/  IADD3 R6, P2, R31, R2, RZ ;  /* 0x000000021f067210 */ /* 0x000fe20007f5e0ff */
[----:B-1----:R-:W-:-:S03]  /*4f50*/  VIADD R9, R27, 0x84 ;  /* 0x000000841b097836 */ /* 0x002fc60000000000 */
[-C--:B------:R-:W-:Y:S01]  /*4f60*/  LEA.HI.X.SX32 R7, R31, R3.reuse, 0x1, P2 ;  /* 0x000000031f077211 */ /* 0x080fe200010f0eff */
[----:B--2---:R-:W-:Y:S01]  /*4f70*/  IMAD R10, R9, R0, RZ ;  /* 0x00000000090a7224 */ /* 0x004fe200078e02ff */
[-C--:B------:R-:W-:Y:S02]  /*4f80*/  IADD3 R8, P2, R49, R2.reuse, RZ ;  /* 0x0000000231087210 */ /* 0x080fe40007f5e0ff */
[----:B------:R-:W-:Y:S01]  /*4f90*/  ISETP.LT.AND P6, PT, R9, UR4, !P0 ;  /* 0x0000000409007c0c */ /* 0x000fe2000c7c1270 */
[----:B------:R1:W-:Y:S01]  /*4fa0*/  @P4 STG.E.U8 desc[UR12][R6.64], R37 ;  /* 0x0000002506004986 */ /* 0x0003e2000c10110c */
[-C--:B------:R-:W-:Y:S01]  /*4fb0*/  LEA.HI.X.SX32 R9, R49, R3.reuse, 0x1, P2 ;  /* 0x0000000331097211 */ /* 0x080fe200010f0eff */
[----:B------:R-:W-:Y:S01]  /*4fc0*/  VIADD R11, R27, 0x8c ;  /* 0x0000008c1b0b7836 */ /* 0x000fe20000000000 */
[----:B0-----:R-:W-:Y:S01]  /*4fd0*/  PRMT R31, R12, 0x7770, RZ ;  /* 0x000077700c1f7816 */ /* 0x001fe200000000ff */
[----:B------:R-:W-:Y:S01]  /*4fe0*/  ULDC UR4, c[0x0][0x22c] ;  /* 0x00008b0000047ab9 */ /* 0x000fe20000000800 */
[----:B----4-:R-:W-:Y:S01]  /*4ff0*/  IADD3 R4, P4, R10, R2, RZ ;  /* 0x000000020a047210 */ /* 0x010fe20007f9e0ff */
[----:B------:R-:W-:Y:S01]  /*5000*/  IMAD R49, R0, 0x8, R49 ;  /* 0x0000000800317824 */ /* 0x000fe200078e0231 */
[----:B---3--:R-:W-:Y:S01]  /*5010*/  PRMT R39, R16, 0x7770, RZ ;  /* 0x0000777010277816 */ /* 0x008fe200000000ff */
[----:B------:R0:W-:Y:S01]  /*5020*/  @P3 STG.E.U8 desc[UR12][R8.64], R31 ;  /* 0x0000001f08003986 */ /* 0x0001e2000c10110c */
[----:B------:R-:W-:-:S02]  /*5030*/  LEA.HI.X.SX32 R5, R10, R3, 0x1, P4 ;  /* 0x000000030a057211 */ /* 0x000fc400020f0eff */
[C---:B------:R-:W-:Y:S01]  /*5040*/  ISETP.LT.AND P3, PT, R11.reuse, UR4, !P0 ;  /* 0x000000040b007c0c */ /* 0x040fe2000c761270 */
[----:B------:R-:W-:Y:S01]  /*5050*/  IMAD R11, R11, R0, RZ ;  /* 0x000000000b0b7224 */ /* 0x000fe200078e02ff */
[CC--:B-1----:R-:W-:Y:S01]  /*5060*/  IADD3 R6, P4, R49.reuse, R2.reuse, RZ ;  /* 0x0000000231067210 */ /* 0x0c2fe20007f9e0ff */
[----:B------:R1:W-:Y:S01]  /*5070*/  @P6 STG.E.U8 desc[UR12][R4.64], R39 ;  /* 0x0000002704006986 */ /* 0x0003e2000c10110c */
[----:B------:R-:W-:Y:S01]  /*5080*/  PRMT R33, R12, 0x7771, RZ ;  /* 0x000077710c217816 */ /* 0x000fe200000000ff */
[----:B------:R-:W-:Y:S01]  /*5090*/  ULDC UR4, c[0x0][0x22c] ;  /* 0x00008b0000047ab9 */ /* 0x000fe20000000800 */
[----:B------:R-:W-:Y:S02]  /*50a0*/  LEA.HI.X.SX32 R7, R49, R3, 0x1, P4 ;  /* 0x0000000331077211 */ /* 0x000fe400020f0eff */
[----:B0-----:R-:W-:Y:S01]  /*50b0*/  IADD3 R8, P6, R11, R2, RZ ;  /* 0x000000020b087210 */ /* 0x001fe20007fde0ff */
[----:B------:R-:W-:Y:S01]  /*50c0*/  IMAD R49, R0, 0x8, R49 ;  /* 0x0000000800317824 */ /* 0x000fe200078e0231 */
[----:B------:R-:W-:-:S02]  /*50d0*/  PRMT R35, R16, 0x7771, RZ ;  /* 0x0000777110237816 */ /* 0x000fc400000000ff */
[----:B------:R-:W-:Y:S02]  /*50e0*/  LEA.HI.X.SX32 R9, R11, R3, 0x1, P6 ;  /* 0x000000030b097211 */ /* 0x000fe400030f0eff */
[----:B------:R-:W-:Y:S01]  /*50f0*/  ISETP.LT.AND P1, PT, R46, UR5, !P0 ;  /* 0x000000052e007c0c */ /* 0x000fe2000c721270 */
[----:B------:R0:W-:Y:S01]  /*5100*/  @P5 STG.E.U8 desc[UR12][R6.64], R33 ;  /* 0x0000002106005986 */ /* 0x0001e2000c10110c */
[----:B------:R-:W-:Y:S01]  /*5110*/  VIADD R11, R27, 0x94 ;  /* 0x000000941b0b7836 */ /* 0x000fe20000000000 */
[----:B------:R-:W-:Y:S01]  /*5120*/  ISETP.LT.AND P4, PT, R30, UR4, !P0 ;  /* 0x000000041e007c0c */ /* 0x000fe2000c781270 */
[----:B------:R-:W-:Y:S01]  /*5130*/  ULDC UR4, c[0x0][0x22c] ;  /* 0x00008b0000047ab9 */ /* 0x000fe20000000800 */
[----:B------:R2:W-:Y:S01]  /*5140*/  @P3 STG.E.U8 desc[UR12][R8.64], R35 ;  /* 0x0000002308003986 */ /* 0x0005e2000c10110c */
[----:B-1----:R-:W-:Y:S01]  /*5150*/  IADD3 R4, P3, R49, R2, RZ ;  /* 0x0000000231047210 */ /* 0x002fe20007f7e0ff */
[----:B------:R-:W-:Y:S01]  /*5160*/  ULDC UR5, c[0x0][0x22c] ;  /* 0x00008b0000057ab9 */ /* 0x000fe20000000800 */
[----:B------:R-:W-:-:S02]  /*5170*/  PRMT R31, R12, 0x7772, RZ ;  /* 0x000077720c1f7816 */ /* 0x000fc400000000ff */
[-C--:B------:R-:W-:Y:S02]  /*5180*/  LEA.HI.X.SX32 R5, R49, R3.reuse, 0x1, P3 ;  /* 0x0000000331057211 */ /* 0x080fe400018f0eff */
[C---:B------:R-:W-:Y:S01]  /*5190*/  ISETP.LT.AND P5, PT, R11.reuse, UR4, !P0 ;  /* 0x000000040b007c0c */ /* 0x040fe2000c7a1270 */
[----:B------:R-:W-:Y:S01]  /*51a0*/  IMAD R11, R11, R0, RZ ;  /* 0x000000000b0b7224 */ /* 0x000fe200078e02ff */
[----:B------:R-:W-:Y:S01]  /*51b0*/  ISETP.LT.AND P2, PT, R44, UR5, !P0 ;  /* 0x000000052c007c0c */ /* 0x000fe2000c741270 */
[----:B------:R1:W-:Y:S01]  /*51c0*/  @P1 STG.E.U8 desc[UR12][R4.64], R31 ;  /* 0x0000001f04001986 */ /* 0x0003e2000c10110c */
[----:B------:R-:W-:Y:S01]  /*51d0*/  IMAD R49, R0, 0x8, R49 ;  /* 0x0000000800317824 */ /* 0x000fe200078e0231 */
[----:B------:R-:W-:Y:S01]  /*51e0*/  ULDC UR4, c[0x0][0x22c] ;  /* 0x00008b0000047ab9 */ /* 0x000fe20000000800 */
[----:B0-----:R-:W-:Y:S01]  /*51f0*/  IADD3 R6, P1, R11, R2, RZ ;  /* 0x000000020b067210 */ /* 0x001fe20007f3e0ff */
[----:B--2---:R-:W-:Y:S01]  /*5200*/  VIADD R9, R27, 0x9c ;  /* 0x0000009c1b097836 */ /* 0x004fe20000000000 */
[----:B------:R-:W-:Y:S01]  /*5210*/  PRMT R33, R16, 0x7772, RZ ;  /* 0x0000777210217816 */ /* 0x000fe200000000ff */
[----:B------:R-:W-:Y:S01]  /*5220*/  ULDC UR5, c[0x0][0x22c] ;  /* 0x00008b0000057ab9 */ /* 0x000fe20000000800 */
[----:B------:R-:W-:Y:S01]  /*5230*/  LEA.HI.X.SX32 R7, R11, R3, 0x1, P1 ;  /* 0x000000030b077211 */ /* 0x000fe200008f0eff */
[----:B------:R-:W-:Y:S01]  /*5240*/  IMAD R10, R9, R0, RZ ;  /* 0x00000000090a7224 */ /* 0x000fe200078e02ff */
[----:B------:R-:W-:-:S02]  /*5250*/  IADD3 R8, P1, R49, R2, RZ ;  /* 0x0000000231087210 */ /* 0x000fc40007f3e0ff */
[----:B------:R-:W-:Y:S02]  /*5260*/  ISETP.LT.AND P6, PT, R9, UR4, !P0 ;  /* 0x0000000409007c0c */ /* 0x000fe4000c7c1270 */
[----:B------:R-:W-:Y:S01]  /*5270*/  ISETP.LT.AND P3, PT, R29, UR5, !P0 ;  /* 0x000000051d007c0c */ /* 0x000fe2000c761270 */
[----:B------:R0:W-:Y:S01]  /*5280*/  @P5 STG.E.U8 desc[UR12][R6.64], R33 ;  /* 0x0000002106005986 */ /* 0x0001e2000c10110c */
[-C--:B------:R-:W-:Y:S01]  /*5290*/  LEA.HI.X.SX32 R9, R49, R3.reuse, 0x1, P1 ;  /* 0x0000000331097211 */ /* 0x080fe200008f0eff */
[----:B------:R-:W-:Y:S01]  /*52a0*/  VIADD R11, R27, 0xa4 ;  /* 0x000000a41b0b7836 */ /* 0x000fe20000000000 */
[----:B------:R-:W-:Y:S01]  /*52b0*/  PRMT R29, R12, 0x7773, RZ ;  /* 0x000077730c1d7816 */ /* 0x000fe200000000ff */
[----:B------:R-:W-:Y:S01]  /*52c0*/  ULDC UR4, c[0x0][0x22c] ;  /* 0x00008b0000047ab9 */ /* 0x000fe20000000800 */
[----:B-1----:R-:W-:Y:S01]  /*52d0*/  IADD3 R4, P5, R10, R2, RZ ;  /* 0x000000020a047210 */ /* 0x002fe20007fbe0ff */
[----:B------:R-:W-:Y:S01]  /*52e0*/  IMAD R49, R0, 0x8, R49 ;  /* 0x0000000800317824 */ /* 0x000fe200078e0231 */
[----:B------:R-:W-:Y:S01]  /*52f0*/  PRMT R35, R16, 0x7773, RZ ;  /* 0x0000777310237816 */ /* 0x000fe200000000ff */
[----:B------:R1:W-:Y:S01]  /*5300*/  @P2 STG.E.U8 desc[UR12][R8.64], R29 ;  /* 0x0000001d08002986 */ /* 0x0003e2000c10110c */
[-C--:B------:R-:W-:Y:S01]  /*5310*/  LEA.HI.X.SX32 R5, R10, R3.reuse, 0x1, P5 ;  /* 0x000000030a057211 */ /* 0x080fe200028f0eff */
[----:B------:R-:W-:Y:S01]  /*5320*/  ULDC UR5, c[0x0][0x22c] ;  /* 0x00008b0000057ab9 */ /* 0x000fe20000000800 */
[C---:B------:R-:W-:Y:S01]  /*5330*/  ISETP.LT.AND P2, PT, R11.reuse, UR4, !P0 ;  /* 0x000000040b007c0c */ /* 0x040fe2000c741270 */
[----:B------:R-:W-:Y:S01]  /*5340*/  IMAD R11, R11, R0, RZ ;  /* 0x000000000b0b7224 */ /* 0x000fe200078e02ff */
[----:B0-----:R-:W-:Y:S01]  /*5350*/  IADD3 R6, P5, R49, R2, RZ ;  /* 0x0000000231067210 */ /* 0x001fe20007fbe0ff */
[----:B------:R0:W-:Y:S01]  /*5360*/  @P6 STG.E.U8 desc[UR12][R4.64], R35 ;  /* 0x0000002304006986 */ /* 0x0001e2000c10110c */
[----:B------:R-:W-:Y:S01]  /*5370*/  PRMT R31, R13, 0x7770, RZ ;  /* 0x000077700d1f7816 */ /* 0x000fe200000000ff */
[----:B------:R-:W-:Y:S01]  /*5380*/  ULDC UR4, c[0x0][0x22c] ;  /* 0x00008b0000047ab9 */ /* 0x000fe20000000800 */
[----:B------:R-:W-:-:S02]  /*5390*/  LEA.HI.X.SX32 R7, R49, R3, 0x1, P5 ;  /* 0x0000000331077211 */ /* 0x000fc400028f0eff */
[-C--:B-1----:R-:W-:Y:S01]  /*53a0*/  IADD3 R8, P6, R11, R2.reuse, RZ ;  /* 0x000000020b087210 */ /* 0x082fe20007fde0ff */
[----:B------:R-:W-:Y:S01]  /*53b0*/  IMAD R49, R0, 0x8, R49 ;  /* 0x0000000800317824 */ /* 0x000fe200078e0231 */
[----:B------:R-:W-:Y:S02]  /*53c0*/  PRMT R33, R17, 0x7770, RZ ;  /* 0x0000777011217816 */ /* 0x000fe400000000ff */
[----:B------:R-:W-:Y:S01]  /*53d0*/  LEA.HI.X.SX32 R9, R11, R3, 0x1, P6 ;  /* 0x000000030b097211 */ /* 0x000fe200030f0eff */
[----:B------:R1:W-:Y:S01]  /*53e0*/  @P4 STG.E.U8 desc[UR12][R6.64], R31 ;  /* 0x0000001f06004986 */ /* 0x0003e2000c10110c */
[----:B------:R-:W-:Y:S01]  /*53f0*/  VIADD R11, R27, 0xac ;  /* 0x000000ac1b0b7836 */ /* 0x000fe20000000000 */
[----:B------:R-:W-:Y:S01]  /*5400*/  ISETP.LT.AND P5, PT, R26, UR4, !P0 ;  /* 0x000000041a007c0c */ /* 0x000fe2000c7a1270 */
[----:B------:R-:W-:Y:S01]  /*5410*/  ULDC UR4, c[0x0][0x22c] ;  /* 0x00008b0000047ab9 */ /* 0x000fe20000000800 */
[----:B------:R2:W-:Y:S01]  /*5420*/  @P2 STG.E.U8 desc[UR12][R8.64], R33 ;  /* 0x0000002108002986 */ /* 0x0005e2000c10110c */
[----:B0-----:R-:W-:-:S02]  /*5430*/  IADD3 R4, P2, R49, R2, RZ ;  /* 0x0000000231047210 */ /* 0x001fc40007f5e0ff */
[----:B------:R-:W-:Y:S02]  /*5440*/  PRMT R29, R13, 0x7771, RZ ;  /* 0x000077710d1d7816 */ /* 0x000fe400000000ff */
[-C--:B------:R-:W-:Y:S02]  /*5450*/  LEA.HI.X.SX32 R5, R49, R3.reuse, 0x1, P2 ;  /* 0x0000000331057211 */ /* 0x080fe400010f0eff */
[C---:B------:R-:W-:Y:S01]  /*5460*/  ISETP.LT.AND P4, PT, R11.reuse, UR4, !P0 ;  /* 0x000000040b007c0c */ /* 0x040fe2000c781270 */
[----:B------:R-:W-:Y:S01]  /*5470*/  IMAD R11, R11, R0, RZ ;  /* 0x000000000b0b7224 */ /* 0x000fe200078e02ff */
[----:B------:R-:W-:Y:S01]  /*5480*/  ULDC UR4, c[0x0][0x22c] ;  /* 0x00008b0000047ab9 */ /* 0x000fe20000000800 */
[----:B------:R0:W-:Y:S01]  /*5490*/  @P3 STG.E.U8 desc[UR12][R4.64], R29 ;  /* 0x0000001d04003986 */ /* 0x0001e2000c10110c */
[----:B------:R-:W-:Y:S02]  /*54a0*/  IMAD R49, R0, 0x8, R49 ;  /* 0x0000000800317824 */ /* 0x000fe400078e0231 */
[----:B-1----:R-:W-:Y:S01]  /*54b0*/  IADD3 R6, P3, R11, R2, RZ ;  /* 0x000000020b067210 */ /* 0x002fe20007f7e0ff */
[----:B--2---:R-:W-:Y:S01]  /*54c0*/  VIADD R9, R27, 0xb4 ;  /* 0x000000b41b097836 */ /* 0x004fe20000000000 */
[----:B------:R-:W-:Y:S01]  /*54d0*/  ISETP.LT.AND P1, PT, R28, UR5, !P0 ;  /* 0x000000051c007c0c */ /* 0x000fe2000c721270 */
[----:B------:R-:W-:Y:S01]  /*54e0*/  ULDC UR5, c[0x0][0x22c] ;  /* 0x00008b0000057ab9 */ /* 0x000fe20000000800 */
[----:B------:R-:W-:Y:S01]  /*54f0*/  LEA.HI.X.SX32 R7, R11, R3, 0x1, P3 ;  /* 0x000000030b077211 */ /* 0x000fe200018f0eff */
[----:B------:R-:W-:Y:S01]  /*5500*/  IMAD R10, R9, R0, RZ ;  /* 0x00000000090a7224 */ /* 0x000fe200078e02ff */
[----:B------:R-:W-:-:S02]  /*5510*/  IADD3 R8, P3, R49, R2, RZ ;  /* 0x0000000231087210 */ /* 0x000fc40007f7e0ff */
[----:B------:R-:W-:Y:S01]  /*5520*/  ISETP.LT.AND P6, PT, R9, UR4, !P0 ;  /* 0x0000000409007c0c */ /* 0x000fe2000c7c1270 */
[----:B------:R-:W-:Y:S01]  /*5530*/  VIADD R11, R27, 0xbc ;  /* 0x000000bc1b0b7836 */ /* 0x000fe20000000000 */
[-C--:B------:R-:W-:Y:S01]  /*5540*/  LEA.HI.X.SX32 R9, R49, R3.reuse, 0x1, P3 ;  /* 0x0000000331097211 */ /* 0x080fe200018f0eff */
[----:B------:R-:W-:Y:S01]  /*5550*/  ULDC UR4, c[0x0][0x22c] ;  /* 0x00008b0000047ab9 */ /* 0x000fe20000000800 */
[----:B0-----:R-:W-:Y:S02]  /*5560*/  IADD3 R4, P3, R10, R2, RZ ;  /* 0x000000020a047210 */ /* 0x001fe40007f7e0ff */
[----:B------:R-:W-:Y:S02]  /*5570*/  ISETP.LT.AND P2, PT, R25, UR5, !P0 ;  /* 0x0000000519007c0c */ /* 0x000fe4000c741270 */
[----:B------:R-:W-:Y:S01]  /*5580*/  PRMT R31, R17, 0x7771, RZ ;  /* 0x00007771111f7816 */ /* 0x000fe200000000ff */
[----:B------:R-:W-:Y:S01]  /*5590*/  IMAD R49, R0, 0x8, R49 ;  /* 0x0000000800317824 */ /* 0x000fe200078e0231 */
[----:B------:R-:W-:Y:S01]  /*55a0*/  PRMT R25, R13, 0x7772, RZ ;  /* 0x000077720d197816 */ /* 0x000fe200000000ff */
[----:B------:R-:W-:Y:S01]  /*55b0*/  ULDC UR5, c[0x0][0x22c] ;  /* 0x00008b0000057ab9 */ /* 0x000fe20000000800 */
[----:B------:R-:W-:-:S02]  /*55c0*/  LEA.HI.X.SX32 R5, R10, R3, 0x1, P3 ;  /* 0x000000030a057211 */ /* 0x000fc400018f0eff */
[----:B------:R-:W-:Y:S02]  /*55d0*/  PRMT R29, R17, 0x7772, RZ ;  /* 0x00007772111d7816 */ /* 0x000fe400000000ff */
[C---:B------:R-:W-:Y:S01]  /*55e0*/  ISETP.LT.AND P3, PT, R11.reuse, UR4, !P0 ;  /* 0x000000040b007c0c */ /* 0x040fe2000c761270 */
[----:B------:R-:W-:Y:S01]  /*55f0*/  IMAD R11, R11, R0, RZ ;  /* 0x000000000b0b7224 */ /* 0x000fe200078e02ff */
[----:B------:R0:W-:Y:S01]  /*5600*/  @P4 STG.E.U8 desc[UR12][R6.64], R31 ;  /* 0x0000001f06004986 */ /* 0x0001e2000c10110c */
[----:B------:R-:W-:Y:S01]  /*5610*/  PRMT R13, R13, 0x7773, RZ ;  /* 0x000077730d0d7816 */ /* 0x000fe200000000ff */
[----:B------:R-:W-:Y:S02]  /*5620*/  ULDC UR4, c[0x0][0x22c] ;  /* 0x00008b0000047ab9 */ /* 0x000fe40000000800 */
[----:B------:R1:W-:Y:S04]  /*5630*/  @P1 STG.E.U8 desc[UR12][R8.64], R25 ;  /* 0x0000001908001986 */ /* 0x0003e8000c10110c */
[----:B------:R2:W-:Y:S01]  /*5640*/  @P6 STG.E.U8 desc[UR12][R4.64], R29 ;  /* 0x0000001d04006986 */ /* 0x0005e2000c10110c */
[----:B0-----:R-:W-:-:S02]  /*5650*/  IADD3 R6, P1, R49, R2, RZ ;  /* 0x0000000231067210 */ /* 0x001fc40007f3e0ff */
[----:B-1----:R-:W-:Y:S02]  /*5660*/  IADD3 R8, P6, R11, R2, RZ ;  /* 0x000000020b087210 */ /* 0x002fe40007fde0ff */
[----:B------:R-:W-:Y:S01]  /*5670*/  ISETP.LT.AND P4, PT, R23, UR5, !P0 ;  /* 0x0000000517007c0c */ /* 0x000fe2000c781270 */
[----:B------:R-:W-:Y:S01]  /*5680*/  ULDC UR5, c[0x0][0x22c] ;  /* 0x00008b0000057ab9 */ /* 0x000fe20000000800 */
[-C--:B------:R-:W-:Y:S01]  /*5690*/  LEA.HI.X.SX32 R7, R49, R3.reuse, 0x1, P1 ;  /* 0x0000000331077211 */ /* 0x080fe200008f0eff */
[----:B------:R-:W-:Y:S01]  /*56a0*/  IMAD R49, R0, 0x8, R49 ;  /* 0x0000000800317824 */ /* 0x000fe200078e0231 */
[----:B------:R-:W-:Y:S02]  /*56b0*/  LEA.HI.X.SX32 R9, R11, R3, 0x1, P6 ;  /* 0x000000030b097211 */ /* 0x000fe400030f0eff */
[----:B------:R-:W-:Y:S01]  /*56c0*/  PRMT R23, R17, 0x7773, RZ ;  /* 0x0000777311177816 */ /* 0x000fe200000000ff */
[----:B------:R0:W-:Y:S01]  /*56d0*/  @P5 STG.E.U8 desc[UR12][R6.64], R13 ;  /* 0x0000000d06005986 */ /* 0x0001e2000c10110c */
[----:B------:R-:W-:-:S03]  /*56e0*/  VIADD R11, R27, 0xc4 ;  /* 0x000000c41b0b7836 */ /* 0x000fc60000000000 */
[----:B------:R1:W-:Y:S01]  /*56f0*/  @P3 STG.E.U8 desc[UR12][R8.64], R23 ;  /* 0x0000001708003986 */ /* 0x0003e2000c10110c */
[----:B--2---:R-:W-:Y:S01]  /*5700*/  IADD3 R4, P3, R49, R2, RZ ;  /* 0x0000000231047210 */ /* 0x004fe20007f7e0ff */
[----:B------:R-:W-:Y:S01]  /*5710*/  IMAD R10, R11, R0, RZ ;  /* 0x000000000b0a7224 */ /* 0x000fe200078e02ff */
[----:B------:R-:W-:Y:S01]  /*5720*/  ISETP.LT.AND P1, PT, R24, UR4, !P0 ;  /* 0x0000000418007c0c */ /* 0x000fe2000c721270 */
[----:B------:R-:W-:Y:S01]  /*5730*/  ULDC UR4, c[0x0][0x22c] ;  /* 0x00008b0000047ab9 */ /* 0x000fe20000000800 */
[----:B------:R-:W-:Y:S01]  /*5740*/  LEA.HI.X.SX32 R5, R49, R3, 0x1, P3 ;  /* 0x0000000331057211 */ /* 0x000fe200018f0eff */
[----:B------:R-:W-:Y:S01]  /*5750*/  IMAD R49, R0, 0x8, R49 ;  /* 0x0000000800317824 */ /* 0x000fe200078e0231 */
[----:B------:R-:W-:Y:S02]  /*5760*/  PRMT R17, R14, 0x7770, RZ ;  /* 0x000077700e117816 */ /* 0x000fe400000000ff */
[----:B------:R-:W-:Y:S01]  /*5770*/  ISETP.LT.AND P6, PT, R11, UR4, !P0 ;  /* 0x000000040b007c0c */ /* 0x000fe2000c7c1270 */
[----:B------:R-:W-:Y:S01]  /*5780*/  VIADD R11, R27, 0xcc ;  /* 0x000000cc1b0b7836 */ /* 0x000fe20000000000 */
[-C--:B0-----:R-:W-:Y:S01]  /*5790*/  IADD3 R6, P5, R10, R2.reuse, RZ ;  /* 0x000000020a067210 */ /* 0x081fe20007fbe0ff */
[----:B------:R0:W-:Y:S01]  /*57a0*/  @P2 STG.E.U8 desc[UR12][R4.64], R17 ;  /* 0x0000001104002986 */ /* 0x0001e2000c10110c */
[----:B------:R-:W-:Y:S01]  /*57b0*/  ULDC UR4, c[0x0][0x22c] ;  /* 0x00008b0000047ab9 */ /* 0x000fe20000000800 */
[----:B-1----:R-:W-:-:S02]  /*57c0*/  IADD3 R8, P2, R49, R2, RZ ;  /* 0x0000000231087210 */ /* 0x002fc40007f5e0ff */
[-C--:B------:R-:W-:Y:S02]  /*57d0*/  LEA.HI.X.SX32 R7, R10, R3.reuse, 0x1, P5 ;  /* 0x000000030a077211 */ /* 0x080fe400028f0eff */
[C---:B------:R-:W-:Y:S01]  /*57e0*/  ISETP.LT.AND P5, PT, R11.reuse, UR4, !P0 ;  /* 0x000000040b007c0c */ /* 0x040fe2000c7a1270 */
[----:B------:R-:W-:Y:S01]  /*57f0*/  ULDC UR4, c[0x0][0x22c] ;  /* 0x00008b0000047ab9 */ /* 0x000fe20000000800 */
[----:B------:R-:W-:Y:S01]  /*5800*/  PRMT R25, R18, 0x7770, RZ ;  /* 0x0000777012197816 */ /* 0x000fe200000000ff */
[----:B0-----:R-:W-:Y:S01]  /*5810*/  IMAD R5, R11, R0, RZ ;  /* 0x000000000b057224 */ /* 0x001fe200078e02ff */
[----:B------:R-:W-:Y:S01]  /*5820*/  LEA.HI.X.SX32 R9, R49, R3, 0x1, P2 ;  /* 0x0000000331097211 */ /* 0x000fe200010f0eff */
[----:B------:R-:W-:Y:S01]  /*5830*/  VIADD R11, R27, 0xd4 ;  /* 0x000000d41b0b7836 */ /* 0x000fe20000000000 */
[----:B------:R-:W-:Y:S02]  /*5840*/  PRMT R13, R14, 0x7771, RZ ;  /* 0x000077710e0d7816 */ /* 0x000fe400000000ff */
[----:B------:R-:W-:Y:S01]  /*5850*/  IADD3 R4, P2, R5, R2, RZ ;  /* 0x0000000205047210 */ /* 0x000fe20007f5e0ff */
[----:B------:R0:W-:Y:S01]  /*5860*/  @P6 STG.E.U8 desc[UR12][R6.64], R25 ;  /* 0x0000001906006986 */ /* 0x0001e2000c10110c */
[----:B------:R-:W-:Y:S01]  /*5870*/  IMAD R49, R0, 0x8, R49 ;  /* 0x0000000800317824 */ /* 0x000fe200078e0231 */
[----:B------:R-:W-:-:S02]  /*5880*/  PRMT R23, R18, 0x7771, RZ ;  /* 0x0000777112177816 */ /* 0x000fc400000000ff */
[----:B------:R1:W-:Y:S01]  /*5890*/  @P4 STG.E.U8 desc[UR12][R8.64], R13 ;  /* 0x0000000d08004986 */ /* 0x0003e2000c10110c */
[C---:B------:R-:W-:Y:S01]  /*58a0*/  ISETP.LT.AND P4, PT, R11.reuse, UR4, !P0 ;  /* 0x000000040b007c0c */ /* 0x040fe2000c781270 */
[----:B------:R-:W-:Y:S01]  /*58b0*/  IMAD R11, R11, R0, RZ ;  /* 0x000000000b0b7224 */ /* 0x000fe200078e02ff */
[----:B------:R-:W-:Y:S01]  /*58c0*/  LEA.HI.X.SX32 R5, R5, R3, 0x1, P2 ;  /* 0x0000000305057211 */ /* 0x000fe200010f0eff */
[----:B------:R-:W-:Y:S01]  /*58d0*/  ULDC UR4, c[0x0][0x22c] ;  /* 0x00008b0000047ab9 */ /* 0x000fe20000000800 */
[----:B0-----:R-:W-:-:S03]  /*58e0*/  IADD3 R6, P6, R49, R2, RZ ;  /* 0x0000000231067210 */ /* 0x001fc60007fde0ff */
[----:B------:R0:W-:Y:S01]  /*58f0*/  @P5 STG.E.U8 desc[UR12][R4.64], R23 ;  /* 0x0000001704005986 */ /* 0x0001e2000c10110c */
[-C--:B-1----:R-:W-:Y:S02]  /*5900*/  IADD3 R8, P5, R11, R2.reuse, RZ ;  /* 0x000000020b087210 */ /* 0x082fe40007fbe0ff */
[-C--:B------:R-:W-:Y:S01]  /*5910*/  LEA.HI.X.SX32 R7, R49, R3.reuse, 0x1, P6 ;  /* 0x0000000331077211 */ /* 0x080fe200030f0eff */
[----:B------:R-:W-:Y:S01]  /*5920*/  IMAD R49, R0, 0x8, R49 ;  /* 0x0000000800317824 */ /* 0x000fe200078e0231 */
[----:B------:R-:W-:Y:S01]  /*5930*/  ISETP.LT.AND P3, PT, R22, UR5, !P0 ;  /* 0x0000000516007c0c */ /* 0x000fe2000c761270 */
[----:B------:R-:W-:Y:S01]  /*5940*/  ULDC UR5, c[0x0][0x22c] ;  /* 0x00008b0000057ab9 */ /* 0x000fe20000000800 */
[----:B------:R-:W-:Y:S02]  /*5950*/  PRMT R13, R14, 0x7772, RZ ;  /* 0x000077720e0d7816 */ /* 0x000fe400000000ff */
[-C--:B------:R-:W-:Y:S01]  /*5960*/  LEA.HI.X.SX32 R9, R11, R3.reuse, 0x1, P5 ;  /* 0x000000030b097211 */ /* 0x080fe200028f0eff */
[C---:B0-----:R-:W-:Y:S01]  /*5970*/  VIADD R5, R27.reuse, 0xdc ;  /* 0x000000dc1b057836 */ /* 0x041fe20000000000 */
[----:B------:R-:W-:Y:S01]  /*5980*/  PRMT R17, R18, 0x7772, RZ ;  /* 0x0000777212117816 */ /* 0x000fe200000000ff */
[----:B------:R-:W-:Y:S01]  /*5990*/  VIADD R11, R27, 0xe4 ;  /* 0x000000e41b0b7836 */ /* 0x000fe20000000000 */
[----:B------:R-:W-:Y:S01]  /*59a0*/  ISETP.LT.AND P5, PT, R41, UR4, !P0 ;  /* 0x0000000429007c0c */ /* 0x000fe2000c7a1270 */
[----:B------:R0:W-:Y:S01]  /*59b0*/  @P1 STG.E.U8 desc[UR12][R6.64], R13 ;  /* 0x0000000d06001986 */ /* 0x0001e2000c10110c */
[----:B------:R-:W-:Y:S01]  /*59c0*/  IADD3 R4, P6, R49, R2, RZ ;  /* 0x0000000231047210 */ /* 0x000fe20007fde0ff */
[----:B------:R-:W-:Y:S01]  /*59d0*/  ULDC UR4, c[0x0][0x22c] ;  /* 0x00008b0000047ab9 */ /* 0x000fe20000000800 */
[----:B------:R-:W-:Y:S01]  /*59e0*/  IMAD R10, R5, R0, RZ ;  /* 0x00000000050a7224 */ /* 0x000fe200078e02ff */
[----:B------:R-:W-:Y:S01]  /*59f0*/  ISETP.LT.AND P2, PT, R21, UR5, !P0 ;  /* 0x0000000515007c0c */ /* 0x000fe2000c741270 */
[----:B------:R1:W-:Y:S01]  /*5a00*/  @P4 STG.E.U8 desc[UR12][R8.64], R17 ;  /* 0x0000001108004986 */ /* 0x0003e2000c10110c */
[----:B------:R-:W-:Y:S01]  /*5a10*/  ULDC UR5, c[0x0][0x22c] ;  /* 0x00008b0000057ab9 */ /* 0x000fe20000000800 */
[----:B------:R-:W-:Y:S01]  /*5a20*/  ISETP.LT.AND P4, PT, R5, UR4, !P0 ;  /* 0x0000000405007c0c */ /* 0x000fe2000c781270 */
[----:B------:R-:W-:Y:S01]  /*5a30*/  ULDC UR4, c[0x0][0x22c] ;  /* 0x00008b0000047ab9 */ /* 0x000fe20000000800 */
[----:B------:R-:W-:Y:S01]  /*5a40*/  LEA.HI.X.SX32 R5, R49, R3, 0x1, P6 ;  /* 0x0000000331057211 */ /* 0x000fe200030f0eff */
[----:B------:R-:W-:Y:S01]  /*5a50*/  IMAD R49, R0, 0x8, R49 ;  /* 0x0000000800317824 */ /* 0x000fe200078e0231 */
[----:B------:R-:W-:-:S02]  /*5a60*/  ISETP.LT.AND P1, PT, R11, UR5, !P0 ;  /* 0x000000050b007c0c */ /* 0x000fc4000c721270 */
[----:B0-----:R-:W-:Y:S01]  /*5a70*/  PRMT R13, R14, 0x7773, RZ ;  /* 0x000077730e0d7816 */ /* 0x001fe200000000ff */
[----:B------:R-:W-:Y:S01]  /*5a80*/  IMAD R11, R11, R0, RZ ;  /* 0x000000000b0b7224 */ /* 0x000fe200078e02ff */
[CC--:B------:R-:W-:Y:S01]  /*5a90*/  IADD3 R6, P6, R10.reuse, R2.reuse, RZ ;  /* 0x000000020a067210 */ /* 0x0c0fe20007fde0ff */
[----:B------:R-:W-:Y:S02]  /*5aa0*/  ULDC UR5, c[0x0][0x22c] ;  /* 0x00008b0000057ab9 */ /* 0x000fe40000000800 */
[----:B------:R0:W-:Y:S01]  /*5ab0*/  @P3 STG.E.U8 desc[UR12][R4.64], R13 ;  /* 0x0000000d04003986 */ /* 0x0001e2000c10110c */
[-C--:B-1----:R-:W-:Y:S02]  /*5ac0*/  IADD3 R8, P3, R49, R2.reuse, RZ ;  /* 0x0000000231087210 */ /* 0x082fe40007f7e0ff */
[----:B------:R-:W-:Y:S02]  /*5ad0*/  LEA.HI.X.SX32 R7, R10, R3, 0x1, P6 ;  /* 0x000000030a077211 */ /* 0x000fe400030f0eff */
[----:B------:R-:W-:-:S02]  /*5ae0*/  IADD3 R10, P6, R11, R2, RZ ;  /* 0x000000020b0a7210 */ /* 0x000fc40007fde0ff */
[----:B------:R-:W-:Y:S02]  /*5af0*/  PRMT R23, R18, 0x7773, RZ ;  /* 0x0000777312177816 */ /* 0x000fe400000000ff */
[-C--:B------:R-:W-:Y:S02]  /*5b00*/  LEA.HI.X.SX32 R9, R49, R3.reuse, 0x1, P3 ;  /* 0x0000000331097211 */ /* 0x080fe400018f0eff */
[----:B------:R-:W-:Y:S01]  /*5b10*/  PRMT R17, R15, 0x7770, RZ ;  /* 0x000077700f117816 */ /* 0x000fe200000000ff */
[----:B------:R-:W-:Y:S01]  /*5b20*/  IMAD R49, R0, 0x8, R49 ;  /* 0x0000000800317824 */ /* 0x000fe200078e0231 */
[----:B------:R-:W-:Y:S02]  /*5b30*/  LEA.HI.X.SX32 R11, R11, R3, 0x1, P6 ;  /* 0x000000030b0b7211 */ /* 0x000fe400030f0eff */
[----:B------:R-:W-:Y:S01]  /*5b40*/  PRMT R21, R19, 0x7770, RZ ;  /* 0x0000777013157816 */ /* 0x000fe200000000ff */
[----:B------:R-:W-:Y:S01]  /*5b50*/  @P4 STG.E.U8 desc[UR12][R6.64], R23 ;  /* 0x0000001706004986 */ /* 0x000fe2000c10110c */
[----:B0-----:R-:W-:-:S02]  /*5b60*/  VIADD R13, R27, 0xec ;  /* 0x000000ec1b0d7836 */ /* 0x001fc40000000000 */
[C---:B------:R-:W-:Y:S01]  /*5b70*/  VIADD R5, R27.reuse, 0xf4 ;  /* 0x000000f41b057836 */ /* 0x040fe20000000000 */
[----:B------:R0:W-:Y:S01]  /*5b80*/  @P2 STG.E.U8 desc[UR12][R8.64], R17 ;  /* 0x0000001108002986 */ /* 0x0001e2000c10110c */
[----:B------:R-:W-:Y:S01]  /*5b90*/  ISETP.LT.AND P3, PT, R40, UR4, !P0 ;  /* 0x0000000428007c0c */ /* 0x000fe2000c761270 */
[----:B------:R-:W-:Y:S01]  /*5ba0*/  VIADD R27, R27, 0xfc ;  /* 0x000000fc1b1b7836 */ /* 0x000fe20000000000 */
[----:B------:R-:W-:Y:S01]  /*5bb0*/  ULDC UR4, c[0x0][0x22c] ;  /* 0x00008b0000047ab9 */ /* 0x000fe20000000800 */
[----:B------:R1:W-:Y:S01]  /*5bc0*/  @P1 STG.E.U8 desc[UR12][R10.64], R21 ;  /* 0x000000150a001986 */ /* 0x0003e2000c10110c */
[----:B------:R-:W-:Y:S01]  /*5bd0*/  IADD3 R4, P1, R49, R2, RZ ;  /* 0x0000000231047210 */ /* 0x000fe20007f3e0ff */
[-C--:B------:R-:W-:Y:S01]  /*5be0*/  IMAD R14, R27, R0.reuse, RZ ;  /* 0x000000001b0e7224 */ /* 0x080fe200078e02ff */
[C---:B------:R-:W-:Y:S01]  /*5bf0*/  ISETP.LT.AND P4, PT, R13.reuse, UR4, !P0 ;  /* 0x000000040d007c0c */ /* 0x040fe2000c781270 */
[----:B------:R-:W-:Y:S01]  /*5c00*/  IMAD R13, R13, R0, RZ ;  /* 0x000000000d0d7224 */ /* 0x000fe200078e02ff */
[----:B------:R-:W-:Y:S01]  /*5c10*/  ISETP.LT.AND P2, PT, R5, UR5, !P0 ;  /* 0x0000000505007c0c */ /* 0x000fe2000c741270 */
[----:B------:R-:W-:Y:S01]  /*5c20*/  ULDC UR4, c[0x0][0x22c] ;  /* 0x00008b0000047ab9 */ /* 0x000fe20000000800 */
[----:B0-----:R-:W-:-:S02]  /*5c30*/  IMAD R9, R0, 0x8, R49 ;  /* 0x0000000800097824 */ /* 0x001fc400078e0231 */
[----:B-1----:R-:W-:Y:S01]  /*5c40*/  IMAD R11, R5, R0, RZ ;  /* 0x00000000050b7224 */ /* 0x002fe200078e02ff */
[-C--:B------:R-:W-:Y:S01]  /*5c50*/  LEA.HI.X.SX32 R5, R49, R3.reuse, 0x1, P1 ;  /* 0x0000000331057211 */ /* 0x080fe200008f0eff */
[----:B------:R-:W-:Y:S01]  /*5c60*/  IMAD R0, R0, 0x8, R9 ;  /* 0x0000000800007824 */ /* 0x000fe200078e0209 */
[-C--:B------:R-:W-:Y:S02]  /*5c70*/  IADD3 R8, P1, R9, R2.reuse, RZ ;  /* 0x0000000209087210 */ /* 0x080fe40007f3e0ff */
[-C--:B------:R-:W-:Y:S02]  /*5c80*/  IADD3 R6, P6, R13, R2.reuse, RZ ;  /* 0x000000020d067210 */ /* 0x080fe40007fde0ff */
[-C--:B------:R-:W-:Y:S02]  /*5c90*/  LEA.HI.X.SX32 R9, R9, R3.reuse, 0x1, P1 ;  /* 0x0000000309097211 */ /* 0x080fe400008f0eff */
[----:B------:R-:W-:Y:S02]  /*5ca0*/  IADD3 R12, P1, R0, R2, RZ ;  /* 0x00000002000c7210 */ /* 0x000fe40007f3e0ff */
[----:B------:R-:W-:-:S02]  /*5cb0*/  LEA.HI.X.SX32 R7, R13, R3, 0x1, P6 ;  /* 0x000000030d077211 */ /* 0x000fc400030f0eff */
[----:B------:R-:W-:Y:S02]  /*5cc0*/  LEA.HI.X.SX32 R13, R0, R3, 0x1, P1 ;  /* 0x00000003000d7211 */ /* 0x000fe400008f0eff */
[----:B------:R-:W-:Y:S02]  /*5cd0*/  ISETP.LT.AND P1, PT, R20, UR6, !P0 ;  /* 0x0000000614007c0c */ /* 0x000fe4000c721270 */
[----:B------:R-:W-:Y:S02]  /*5ce0*/  ISETP.LT.AND P0, PT, R27, UR4, !P0 ;  /* 0x000000041b007c0c */ /* 0x000fe4000c701270 */
[----:B------:R-:W-:Y:S02]  /*5cf0*/  IADD3 R10, P6, R11, R2, RZ ;  /* 0x000000020b0a7210 */ /* 0x000fe40007fde0ff */
[C---:B------:R-:W-:Y:S02]  /*5d00*/  PRMT R17, R15.reuse, 0x7773, RZ ;  /* 0x000077730f117816 */ /* 0x040fe400000000ff */
[----:B------:R-:W-:-:S02]  /*5d10*/  PRMT R21, R15, 0x7772, RZ ;  /* 0x000077720f157816 */ /* 0x000fc400000000ff */
[----:B------:R-:W-:Y:S02]  /*5d20*/  PRMT R15, R15, 0x7771, RZ ;  /* 0x000077710f0f7816 */ /* 0x000fe400000000ff */
[C---:B------:R-:W-:Y:S02]  /*5d30*/  PRMT R25, R19.reuse, 0x7771, RZ ;  /* 0x0000777113197816 */ /* 0x040fe400000000ff */
[----:B------:R-:W-:Y:S02]  /*5d40*/  PRMT R23, R19, 0x7773, RZ ;  /* 0x0000777313177816 */ /* 0x000fe400000000ff */
[----:B------:R-:W-:Y:S02]  /*5d50*/  LEA.HI.X.SX32 R11, R11, R3, 0x1, P6 ;  /* 0x000000030b0b7211 */ /* 0x000fe400030f0eff */
[----:B------:R-:W-:Y:S01]  /*5d60*/  PRMT R19, R19, 0x7772, RZ ;  /* 0x0000777213137816 */ /* 0x000fe200000000ff */
[----:B------:R0:W-:Y:S01]  /*5d70*/  @P5 STG.E.U8 desc[UR12][R4.64], R15 ;  /* 0x0000000f04005986 */ /* 0x0001e2000c10110c */
[----:B------:R-:W-:-:S03]  /*5d80*/  IADD3 R2, P6, R14, R2, RZ ;  /* 0x000000020e027210 */ /* 0x000fc60007fde0ff */
[----:B------:R0:W-:Y:S04]  /*5d90*/  @P4 STG.E.U8 desc[UR12][R6.64], R25 ;  /* 0x0000001906004986 */ /* 0x0001e8000c10110c */
[----:B------:R0:W-:Y:S04]  /*5da0*/  @P3 STG.E.U8 desc[UR12][R8.64], R21 ;  /* 0x0000001508003986 */ /* 0x0001e8000c10110c */
[----:B------:R0:W-:Y:S01]  /*5db0*/  @P2 STG.E.U8 desc[UR12][R10.64], R19 ;  /* 0x000000130a002986 */ /* 0x0001e2000c10110c */
[----:B------:R-:W-:-:S03]  /*5dc0*/  LEA.HI.X.SX32 R3, R14, R3, 0x1, P6 ;  /* 0x000000030e037211 */ /* 0x000fc600030f0eff */
[----:B------:R0:W-:Y:S01]  /*5dd0*/  @P1 STG.E.U8 desc[UR12][R12.64], R17 ;  /* 0x000000110c001986 */ /* 0x0001e2000c10110c */
[----:B------:R-:W-:Y:S05]  /*5de0*/  @!P0 EXIT ;  /* 0x000000000000894d */ /* 0x000fea0003800000 */
[----:B------:R-:W-:Y:S01]  /*5df0*/  STG.E.U8 desc[UR12][R2.64], R23 ;  /* 0x0000001702007986 */ /* 0x000fe2000c10110c */
[----:B------:R-:W-:Y:S05]  /*5e00*/  EXIT ;  /* 0x000000000000794d */ /* 0x000fea0003800000 */
.L_x_3:
[----:B------:R-:W-:-:S00]  /*5e10*/  BRA `(.L_x_3) ;  /* 0xfffffffc00fc7947 */ /* 0x000fc0000383ffff */
[----:B------:R-:W-:-:S00]  /*5e20*/  NOP ;  /* 0x0000000000007918 */ /* 0x000fc00000000000 */
        /* <DEDUP_REMOVED lines=13> */
.L_x_4:


//--------------------- .nv.shared.matmul_kernel  --------------------------
	.section	.nv.shared.matmul_kernel,"aw",@nobits
	.sectionflags	@""
	.align	16
	.zero		1024


//--------------------- .nv.shared.reserved.0     --------------------------
	.section	.nv.shared.reserved.0,"aw",@nobits
	.weak		__nv_reservedSMEM_offset_0_alias
	.size		__nv_reservedSMEM_offset_0_alias, 0, 0
	.other		__nv_reservedSMEM_offset_0_alias,@"STO_CUDA_RESERVED_SHARED STV_DEFAULT"
__nv_reservedSMEM_offset_0_alias:
	.zero		0


//--------------------- .nv.constant0.matmul_kernel --------------------------
	.section	.nv.constant0.matmul_kernel,"a",@progbits
	.sectionflags	@""
	.align	4
.nv.constant0.matmul_kernel:
	.zero		608


//--------------------- SYMBOLS --------------------------

	.type		.nv.reservedSmem.offset0,@object
	.size		.nv.reservedSmem.offset0,0x4
